//
// Generated by NVIDIA NVVM Compiler
//
// Compiler Build ID: CL-36424714
// Cuda compilation tools, release 13.0, V13.0.88
// Based on NVVM 20.0.0
//

.version 9.0
.target sm_100
.address_size 64

	// .globl	_Z15MatrixMulKernelPfS_S_i
// _ZZ20TiledMatrixMulKernelPfS_S_iE7SharedA has been demoted
// _ZZ20TiledMatrixMulKernelPfS_S_iE7SharedB has been demoted

.visible .entry _Z15MatrixMulKernelPfS_S_i(
	.param .u64 .ptr .align 1 _Z15MatrixMulKernelPfS_S_i_param_0,
	.param .u64 .ptr .align 1 _Z15MatrixMulKernelPfS_S_i_param_1,
	.param .u64 .ptr .align 1 _Z15MatrixMulKernelPfS_S_i_param_2,
	.param .u32 _Z15MatrixMulKernelPfS_S_i_param_3
)
{
	.reg .pred 	%p<10>;
	.reg .b32 	%r<40>;
	.reg .b32 	%f<67>;
	.reg .b64 	%rd<67>;

	ld.param.u64 	%rd14, [_Z15MatrixMulKernelPfS_S_i_param_0];
	ld.param.u64 	%rd15, [_Z15MatrixMulKernelPfS_S_i_param_1];
	ld.param.u32 	%r18, [_Z15MatrixMulKernelPfS_S_i_param_3];
	cvta.to.global.u64 	%rd1, %rd15;
	cvta.to.global.u64 	%rd2, %rd14;
	mov.u32 	%r19, %ctaid.y;
	mov.u32 	%r20, %ntid.y;
	mov.u32 	%r21, %tid.y;
	mad.lo.s32 	%r1, %r19, %r20, %r21;
	mov.u32 	%r22, %ctaid.x;
	mov.u32 	%r23, %ntid.x;
	mov.u32 	%r24, %tid.x;
	mad.lo.s32 	%r2, %r22, %r23, %r24;
	max.s32 	%r25, %r1, %r2;
	setp.ge.s32 	%p1, %r25, %r18;
	@%p1 bra 	$L__BB0_13;
	mul.lo.s32 	%r3, %r18, %r1;
	and.b32  	%r4, %r18, 7;
	setp.lt.u32 	%p2, %r18, 8;
	mov.f32 	%f66, 0f00000000;
	mov.b32 	%r38, 0;
	@%p2 bra 	$L__BB0_4;
	and.b32  	%r38, %r18, 2147483640;
	neg.s32 	%r36, %r38;
	mul.wide.s32 	%rd16, %r18, 4;
	add.s64 	%rd3, %rd1, %rd16;
	shl.b32 	%r7, %r18, 3;
	mul.wide.s32 	%rd17, %r18, 8;
	add.s64 	%rd4, %rd1, %rd17;
	mul.wide.s32 	%rd18, %r18, 12;
	add.s64 	%rd5, %rd1, %rd18;
	mul.wide.s32 	%rd19, %r18, 16;
	add.s64 	%rd6, %rd1, %rd19;
	mul.wide.s32 	%rd20, %r18, 20;
	add.s64 	%rd7, %rd1, %rd20;
	mul.wide.s32 	%rd21, %r18, 24;
	add.s64 	%rd8, %rd1, %rd21;
	mul.wide.s32 	%rd22, %r18, 28;
	add.s64 	%rd9, %rd1, %rd22;
	mul.wide.u32 	%rd23, %r3, 4;
	add.s64 	%rd24, %rd23, %rd2;
	add.s64 	%rd66, %rd24, 16;
	mov.f32 	%f66, 0f00000000;
	mov.u32 	%r35, %r2;
$L__BB0_3:
	.pragma "nounroll";
	mul.wide.s32 	%rd25, %r35, 4;
	add.s64 	%rd26, %rd3, %rd25;
	add.s64 	%rd27, %rd4, %rd25;
	add.s64 	%rd28, %rd5, %rd25;
	add.s64 	%rd29, %rd6, %rd25;
	add.s64 	%rd30, %rd7, %rd25;
	add.s64 	%rd31, %rd8, %rd25;
	add.s64 	%rd32, %rd9, %rd25;
	add.s64 	%rd33, %rd1, %rd25;
	ld.global.f32 	%f16, [%rd66+-16];
	ld.global.f32 	%f17, [%rd33];
	fma.rn.f32 	%f18, %f16, %f17, %f66;
	ld.global.f32 	%f19, [%rd66+-12];
	ld.global.f32 	%f20, [%rd26];
	fma.rn.f32 	%f21, %f19, %f20, %f18;
	ld.global.f32 	%f22, [%rd66+-8];
	ld.global.f32 	%f23, [%rd27];
	fma.rn.f32 	%f24, %f22, %f23, %f21;
	ld.global.f32 	%f25, [%rd66+-4];
	ld.global.f32 	%f26, [%rd28];
	fma.rn.f32 	%f27, %f25, %f26, %f24;
	ld.global.f32 	%f28, [%rd66];
	ld.global.f32 	%f29, [%rd29];
	fma.rn.f32 	%f30, %f28, %f29, %f27;
	ld.global.f32 	%f31, [%rd66+4];
	ld.global.f32 	%f32, [%rd30];
	fma.rn.f32 	%f33, %f31, %f32, %f30;
	ld.global.f32 	%f34, [%rd66+8];
	ld.global.f32 	%f35, [%rd31];
	fma.rn.f32 	%f36, %f34, %f35, %f33;
	ld.global.f32 	%f37, [%rd66+12];
	ld.global.f32 	%f38, [%rd32];
	fma.rn.f32 	%f66, %f37, %f38, %f36;
	add.s32 	%r36, %r36, 8;
	add.s32 	%r35, %r35, %r7;
	add.s64 	%rd66, %rd66, 32;
	setp.ne.s32 	%p3, %r36, 0;
	@%p3 bra 	$L__BB0_3;
$L__BB0_4:
	setp.eq.s32 	%p4, %r4, 0;
	@%p4 bra 	$L__BB0_12;
	and.b32  	%r13, %r18, 3;
	setp.lt.u32 	%p5, %r4, 4;
	@%p5 bra 	$L__BB0_7;
	add.s32 	%r27, %r38, %r3;
	mul.wide.u32 	%rd34, %r27, 4;
	add.s64 	%rd35, %rd2, %rd34;
	ld.global.f32 	%f40, [%rd35];
	mad.lo.s32 	%r28, %r38, %r18, %r2;
	mul.wide.s32 	%rd36, %r28, 4;
	add.s64 	%rd37, %rd1, %rd36;
	ld.global.f32 	%f41, [%rd37];
	fma.rn.f32 	%f42, %f40, %f41, %f66;
	cvt.u64.u32 	%rd38, %r3;
	cvt.u64.u32 	%rd39, %r38;
	add.s64 	%rd40, %rd39, %rd38;
	shl.b64 	%rd41, %rd40, 2;
	add.s64 	%rd42, %rd2, %rd41;
	ld.global.f32 	%f43, [%rd42+4];
	mul.wide.s32 	%rd43, %r18, 4;
	add.s64 	%rd44, %rd37, %rd43;
	ld.global.f32 	%f44, [%rd44];
	fma.rn.f32 	%f45, %f43, %f44, %f42;
	ld.global.f32 	%f46, [%rd42+8];
	add.s64 	%rd45, %rd44, %rd43;
	ld.global.f32 	%f47, [%rd45];
	fma.rn.f32 	%f48, %f46, %f47, %f45;
	ld.global.f32 	%f49, [%rd42+12];
	add.s64 	%rd46, %rd45, %rd43;
	ld.global.f32 	%f50, [%rd46];
	fma.rn.f32 	%f66, %f49, %f50, %f48;
	add.s32 	%r38, %r38, 4;
$L__BB0_7:
	setp.eq.s32 	%p6, %r13, 0;
	@%p6 bra 	$L__BB0_12;
	setp.eq.s32 	%p7, %r13, 1;
	@%p7 bra 	$L__BB0_10;
	add.s32 	%r29, %r38, %r3;
	mul.wide.u32 	%rd47, %r29, 4;
	add.s64 	%rd48, %rd2, %rd47;
	ld.global.f32 	%f52, [%rd48];
	mad.lo.s32 	%r30, %r38, %r18, %r2;
	mul.wide.s32 	%rd49, %r30, 4;
	add.s64 	%rd50, %rd1, %rd49;
	ld.global.f32 	%f53, [%rd50];
	fma.rn.f32 	%f54, %f52, %f53, %f66;
	cvt.u64.u32 	%rd51, %r3;
	cvt.u64.u32 	%rd52, %r38;
	add.s64 	%rd53, %rd52, %rd51;
	shl.b64 	%rd54, %rd53, 2;
	add.s64 	%rd55, %rd2, %rd54;
	ld.global.f32 	%f55, [%rd55+4];
	mul.wide.s32 	%rd56, %r18, 4;
	add.s64 	%rd57, %rd50, %rd56;
	ld.global.f32 	%f56, [%rd57];
	fma.rn.f32 	%f66, %f55, %f56, %f54;
	add.s32 	%r38, %r38, 2;
$L__BB0_10:
	and.b32  	%r31, %r18, 1;
	setp.eq.b32 	%p8, %r31, 1;
	not.pred 	%p9, %p8;
	@%p9 bra 	$L__BB0_12;
	add.s32 	%r32, %r38, %r3;
	mul.wide.u32 	%rd58, %r32, 4;
	add.s64 	%rd59, %rd2, %rd58;
	ld.global.f32 	%f57, [%rd59];
	mad.lo.s32 	%r33, %r38, %r18, %r2;
	mul.wide.s32 	%rd60, %r33, 4;
	add.s64 	%rd61, %rd1, %rd60;
	ld.global.f32 	%f58, [%rd61];
	fma.rn.f32 	%f66, %f57, %f58, %f66;
$L__BB0_12:
	ld.param.u64 	%rd65, [_Z15MatrixMulKernelPfS_S_i_param_2];
	add.s32 	%r34, %r3, %r2;
	cvta.to.global.u64 	%rd62, %rd65;
	mul.wide.s32 	%rd63, %r34, 4;
	add.s64 	%rd64, %rd62, %rd63;
	st.global.f32 	[%rd64], %f66;
$L__BB0_13:
	ret;

}
	// .globl	_Z20TiledMatrixMulKernelPfS_S_i
.visible .entry _Z20TiledMatrixMulKernelPfS_S_i(
	.param .u64 .ptr .align 1 _Z20TiledMatrixMulKernelPfS_S_i_param_0,
	.param .u64 .ptr .align 1 _Z20TiledMatrixMulKernelPfS_S_i_param_1,
	.param .u64 .ptr .align 1 _Z20TiledMatrixMulKernelPfS_S_i_param_2,
	.param .u32 _Z20TiledMatrixMulKernelPfS_S_i_param_3
)
{
	.reg .pred 	%p<10>;
	.reg .b32 	%r<119>;
	.reg .b32 	%f<143>;
	.reg .b64 	%rd<48>;
	// demoted variable
	.shared .align 4 .b8 _ZZ20TiledMatrixMulKernelPfS_S_iE7SharedA[16];
	// demoted variable
	.shared .align 4 .b8 _ZZ20TiledMatrixMulKernelPfS_S_iE7SharedB[16];
	ld.param.u64 	%rd4, [_Z20TiledMatrixMulKernelPfS_S_i_param_0];
	ld.param.u64 	%rd5, [_Z20TiledMatrixMulKernelPfS_S_i_param_1];
	ld.param.u32 	%r49, [_Z20TiledMatrixMulKernelPfS_S_i_param_3];
	cvta.to.global.u64 	%rd1, %rd5;
	cvta.to.global.u64 	%rd2, %rd4;
	mov.u32 	%r50, %ctaid.x;
	mov.u32 	%r51, %ctaid.y;
	mov.u32 	%r1, %tid.x;
	mov.u32 	%r2, %tid.y;
	shl.b32 	%r52, %r51, 1;
	add.s32 	%r3, %r52, %r2;
	shl.b32 	%r4, %r50, 1;
	add.s32 	%r5, %r4, %r1;
	shr.u32 	%r53, %r49, 31;
	add.s32 	%r54, %r49, %r53;
	shr.s32 	%r6, %r54, 1;
	setp.lt.s32 	%p1, %r49, 2;
	mov.f32 	%f142, 0f00000000;
	@%p1 bra 	$L__BB1_12;
	mad.lo.s32 	%r7, %r49, %r3, %r1;
	shl.b32 	%r56, %r2, 3;
	mov.u32 	%r57, _ZZ20TiledMatrixMulKernelPfS_S_iE7SharedA;
	add.s32 	%r8, %r57, %r56;
	shl.b32 	%r58, %r1, 2;
	add.s32 	%r9, %r8, %r58;
	mov.u32 	%r59, _ZZ20TiledMatrixMulKernelPfS_S_iE7SharedB;
	add.s32 	%r11, %r59, %r58;
	add.s32 	%r10, %r11, %r56;
	add.s32 	%r60, %r6, -1;
	setp.lt.u32 	%p2, %r60, 7;
	mov.f32 	%f142, 0f00000000;
	mov.b32 	%r117, 0;
	@%p2 bra 	$L__BB1_4;
	and.b32  	%r61, %r6, 1073741816;
	neg.s32 	%r115, %r61;
	add.s32 	%r62, %r2, 14;
	mad.lo.s32 	%r63, %r49, %r62, %r1;
	add.s32 	%r113, %r63, %r4;
	add.s32 	%r64, %r2, 12;
	mad.lo.s32 	%r65, %r49, %r64, %r1;
	add.s32 	%r112, %r65, %r4;
	add.s32 	%r66, %r2, 10;
	mad.lo.s32 	%r67, %r49, %r66, %r1;
	add.s32 	%r111, %r67, %r4;
	add.s32 	%r68, %r2, 8;
	mad.lo.s32 	%r69, %r49, %r68, %r1;
	add.s32 	%r110, %r69, %r4;
	add.s32 	%r70, %r2, 6;
	mad.lo.s32 	%r71, %r49, %r70, %r1;
	add.s32 	%r109, %r71, %r4;
	add.s32 	%r72, %r2, 4;
	mad.lo.s32 	%r73, %r49, %r72, %r1;
	add.s32 	%r108, %r73, %r4;
	add.s32 	%r74, %r2, 2;
	mad.lo.s32 	%r75, %r49, %r74, %r1;
	add.s32 	%r107, %r75, %r4;
	mad.lo.s32 	%r76, %r2, %r49, %r1;
	add.s32 	%r106, %r76, %r4;
	mov.f32 	%f142, 0f00000000;
	mov.u32 	%r114, %r7;
$L__BB1_3:
	.pragma "nounroll";
	and.b32  	%r117, %r6, 1073741816;
	mul.wide.s32 	%rd6, %r114, 4;
	add.s64 	%rd7, %rd2, %rd6;
	ld.global.f32 	%f17, [%rd7];
	st.shared.f32 	[%r9], %f17;
	mul.wide.u32 	%rd8, %r106, 4;
	add.s64 	%rd9, %rd1, %rd8;
	ld.global.f32 	%f18, [%rd9];
	st.shared.f32 	[%r10], %f18;
	bar.sync 	0;
	ld.shared.f32 	%f19, [%r8];
	ld.shared.f32 	%f20, [%r11];
	fma.rn.f32 	%f21, %f19, %f20, %f142;
	ld.shared.f32 	%f22, [%r8+4];
	ld.shared.f32 	%f23, [%r11+8];
	fma.rn.f32 	%f24, %f22, %f23, %f21;
	bar.sync 	0;
	ld.global.f32 	%f25, [%rd7+8];
	st.shared.f32 	[%r9], %f25;
	mul.wide.u32 	%rd10, %r107, 4;
	add.s64 	%rd11, %rd1, %rd10;
	ld.global.f32 	%f26, [%rd11];
	st.shared.f32 	[%r10], %f26;
	bar.sync 	0;
	ld.shared.f32 	%f27, [%r8];
	ld.shared.f32 	%f28, [%r11];
	fma.rn.f32 	%f29, %f27, %f28, %f24;
	ld.shared.f32 	%f30, [%r8+4];
	ld.shared.f32 	%f31, [%r11+8];
	fma.rn.f32 	%f32, %f30, %f31, %f29;
	bar.sync 	0;
	ld.global.f32 	%f33, [%rd7+16];
	st.shared.f32 	[%r9], %f33;
	mul.wide.u32 	%rd12, %r108, 4;
	add.s64 	%rd13, %rd1, %rd12;
	ld.global.f32 	%f34, [%rd13];
	st.shared.f32 	[%r10], %f34;
	bar.sync 	0;
	ld.shared.f32 	%f35, [%r8];
	ld.shared.f32 	%f36, [%r11];
	fma.rn.f32 	%f37, %f35, %f36, %f32;
	ld.shared.f32 	%f38, [%r8+4];
	ld.shared.f32 	%f39, [%r11+8];
	fma.rn.f32 	%f40, %f38, %f39, %f37;
	bar.sync 	0;
	ld.global.f32 	%f41, [%rd7+24];
	st.shared.f32 	[%r9], %f41;
	mul.wide.u32 	%rd14, %r109, 4;
	add.s64 	%rd15, %rd1, %rd14;
	ld.global.f32 	%f42, [%rd15];
	st.shared.f32 	[%r10], %f42;
	bar.sync 	0;
	ld.shared.f32 	%f43, [%r8];
	ld.shared.f32 	%f44, [%r11];
	fma.rn.f32 	%f45, %f43, %f44, %f40;
	ld.shared.f32 	%f46, [%r8+4];
	ld.shared.f32 	%f47, [%r11+8];
	fma.rn.f32 	%f48, %f46, %f47, %f45;
	bar.sync 	0;
	ld.global.f32 	%f49, [%rd7+32];
	st.shared.f32 	[%r9], %f49;
	mul.wide.u32 	%rd16, %r110, 4;
	add.s64 	%rd17, %rd1, %rd16;
	ld.global.f32 	%f50, [%rd17];
	st.shared.f32 	[%r10], %f50;
	bar.sync 	0;
	ld.shared.f32 	%f51, [%r8];
	ld.shared.f32 	%f52, [%r11];
	fma.rn.f32 	%f53, %f51, %f52, %f48;
	ld.shared.f32 	%f54, [%r8+4];
	ld.shared.f32 	%f55, [%r11+8];
	fma.rn.f32 	%f56, %f54, %f55, %f53;
	bar.sync 	0;
	ld.global.f32 	%f57, [%rd7+40];
	st.shared.f32 	[%r9], %f57;
	mul.wide.u32 	%rd18, %r111, 4;
	add.s64 	%rd19, %rd1, %rd18;
	ld.global.f32 	%f58, [%rd19];
	st.shared.f32 	[%r10], %f58;
	bar.sync 	0;
	ld.shared.f32 	%f59, [%r8];
	ld.shared.f32 	%f60, [%r11];
	fma.rn.f32 	%f61, %f59, %f60, %f56;
	ld.shared.f32 	%f62, [%r8+4];
	ld.shared.f32 	%f63, [%r11+8];
	fma.rn.f32 	%f64, %f62, %f63, %f61;
	bar.sync 	0;
	ld.global.f32 	%f65, [%rd7+48];
	st.shared.f32 	[%r9], %f65;
	mul.wide.u32 	%rd20, %r112, 4;
	add.s64 	%rd21, %rd1, %rd20;
	ld.global.f32 	%f66, [%rd21];
	st.shared.f32 	[%r10], %f66;
	bar.sync 	0;
	ld.shared.f32 	%f67, [%r8];
	ld.shared.f32 	%f68, [%r11];
	fma.rn.f32 	%f69, %f67, %f68, %f64;
	ld.shared.f32 	%f70, [%r8+4];
	ld.shared.f32 	%f71, [%r11+8];
	fma.rn.f32 	%f72, %f70, %f71, %f69;
	bar.sync 	0;
	ld.global.f32 	%f73, [%rd7+56];
	st.shared.f32 	[%r9], %f73;
	mul.wide.u32 	%rd22, %r113, 4;
	add.s64 	%rd23, %rd1, %rd22;
	ld.global.f32 	%f74, [%rd23];
	st.shared.f32 	[%r10], %f74;
	bar.sync 	0;
	ld.shared.f32 	%f75, [%r8];
	ld.shared.f32 	%f76, [%r11];
	fma.rn.f32 	%f77, %f75, %f76, %f72;
	ld.shared.f32 	%f78, [%r8+4];
	ld.shared.f32 	%f79, [%r11+8];
	fma.rn.f32 	%f142, %f78, %f79, %f77;
	bar.sync 	0;
	add.s32 	%r115, %r115, 8;
	add.s32 	%r114, %r114, 16;
	shl.b32 	%r77, %r49, 4;
	add.s32 	%r113, %r113, %r77;
	add.s32 	%r112, %r112, %r77;
	add.s32 	%r111, %r111, %r77;
	add.s32 	%r110, %r110, %r77;
	add.s32 	%r109, %r109, %r77;
	add.s32 	%r108, %r108, %r77;
	add.s32 	%r107, %r107, %r77;
	add.s32 	%r106, %r106, %r77;
	setp.ne.s32 	%p3, %r115, 0;
	@%p3 bra 	$L__BB1_3;
$L__BB1_4:
	and.b32  	%r43, %r6, 7;
	setp.eq.s32 	%p4, %r43, 0;
	@%p4 bra 	$L__BB1_12;
	and.b32  	%r44, %r6, 3;
	setp.lt.u32 	%p5, %r43, 4;
	@%p5 bra 	$L__BB1_7;
	shl.b32 	%r78, %r117, 1;
	add.s32 	%r79, %r7, %r78;
	mul.wide.s32 	%rd24, %r79, 4;
	add.s64 	%rd25, %rd2, %rd24;
	ld.global.f32 	%f81, [%rd25];
	st.shared.f32 	[%r9], %f81;
	add.s32 	%r80, %r78, %r2;
	mad.lo.s32 	%r81, %r80, %r49, %r5;
	mul.wide.u32 	%rd26, %r81, 4;
	add.s64 	%rd27, %rd1, %rd26;
	ld.global.f32 	%f82, [%rd27];
	st.shared.f32 	[%r10], %f82;
	bar.sync 	0;
	ld.shared.f32 	%f83, [%r8];
	ld.shared.f32 	%f84, [%r11];
	fma.rn.f32 	%f85, %f83, %f84, %f142;
	ld.shared.f32 	%f86, [%r8+4];
	ld.shared.f32 	%f87, [%r11+8];
	fma.rn.f32 	%f88, %f86, %f87, %f85;
	bar.sync 	0;
	ld.global.f32 	%f89, [%rd25+8];
	st.shared.f32 	[%r9], %f89;
	add.s32 	%r82, %r80, 2;
	mad.lo.s32 	%r83, %r82, %r49, %r5;
	mul.wide.u32 	%rd28, %r83, 4;
	add.s64 	%rd29, %rd1, %rd28;
	ld.global.f32 	%f90, [%rd29];
	st.shared.f32 	[%r10], %f90;
	bar.sync 	0;
	ld.shared.f32 	%f91, [%r8];
	ld.shared.f32 	%f92, [%r11];
	fma.rn.f32 	%f93, %f91, %f92, %f88;
	ld.shared.f32 	%f94, [%r8+4];
	ld.shared.f32 	%f95, [%r11+8];
	fma.rn.f32 	%f96, %f94, %f95, %f93;
	bar.sync 	0;
	ld.global.f32 	%f97, [%rd25+16];
	st.shared.f32 	[%r9], %f97;
	add.s32 	%r84, %r80, 4;
	mad.lo.s32 	%r85, %r84, %r49, %r5;
	mul.wide.u32 	%rd30, %r85, 4;
	add.s64 	%rd31, %rd1, %rd30;
	ld.global.f32 	%f98, [%rd31];
	st.shared.f32 	[%r10], %f98;
	bar.sync 	0;
	ld.shared.f32 	%f99, [%r8];
	ld.shared.f32 	%f100, [%r11];
	fma.rn.f32 	%f101, %f99, %f100, %f96;
	ld.shared.f32 	%f102, [%r8+4];
	ld.shared.f32 	%f103, [%r11+8];
	fma.rn.f32 	%f104, %f102, %f103, %f101;
	bar.sync 	0;
	ld.global.f32 	%f105, [%rd25+24];
	st.shared.f32 	[%r9], %f105;
	add.s32 	%r86, %r80, 6;
	mad.lo.s32 	%r87, %r86, %r49, %r5;
	mul.wide.u32 	%rd32, %r87, 4;
	add.s64 	%rd33, %rd1, %rd32;
	ld.global.f32 	%f106, [%rd33];
	st.shared.f32 	[%r10], %f106;
	bar.sync 	0;
	ld.shared.f32 	%f107, [%r8];
	ld.shared.f32 	%f108, [%r11];
	fma.rn.f32 	%f109, %f107, %f108, %f104;
	ld.shared.f32 	%f110, [%r8+4];
	ld.shared.f32 	%f111, [%r11+8];
	fma.rn.f32 	%f142, %f110, %f111, %f109;
	bar.sync 	0;
	sub.s32 	%r88, %r78, %r117;
	add.s32 	%r117, %r88, 4;
$L__BB1_7:
	setp.eq.s32 	%p6, %r44, 0;
	@%p6 bra 	$L__BB1_12;
	setp.eq.s32 	%p7, %r44, 1;
	@%p7 bra 	$L__BB1_10;
	shl.b32 	%r89, %r117, 1;
	add.s32 	%r90, %r7, %r89;
	mul.wide.s32 	%rd34, %r90, 4;
	add.s64 	%rd35, %rd2, %rd34;
	ld.global.f32 	%f113, [%rd35];
	st.shared.f32 	[%r9], %f113;
	add.s32 	%r91, %r89, %r2;
	mad.lo.s32 	%r92, %r91, %r49, %r5;
	mul.wide.u32 	%rd36, %r92, 4;
	add.s64 	%rd37, %rd1, %rd36;
	ld.global.f32 	%f114, [%rd37];
	st.shared.f32 	[%r10], %f114;
	bar.sync 	0;
	ld.shared.f32 	%f115, [%r8];
	ld.shared.f32 	%f116, [%r11];
	fma.rn.f32 	%f117, %f115, %f116, %f142;
	ld.shared.f32 	%f118, [%r8+4];
	ld.shared.f32 	%f119, [%r11+8];
	fma.rn.f32 	%f120, %f118, %f119, %f117;
	bar.sync 	0;
	ld.global.f32 	%f121, [%rd35+8];
	st.shared.f32 	[%r9], %f121;
	add.s32 	%r93, %r91, 2;
	mad.lo.s32 	%r94, %r93, %r49, %r5;
	mul.wide.u32 	%rd38, %r94, 4;
	add.s64 	%rd39, %rd1, %rd38;
	ld.global.f32 	%f122, [%rd39];
	st.shared.f32 	[%r10], %f122;
	bar.sync 	0;
	ld.shared.f32 	%f123, [%r8];
	ld.shared.f32 	%f124, [%r11];
	fma.rn.f32 	%f125, %f123, %f124, %f120;
	ld.shared.f32 	%f126, [%r8+4];
	ld.shared.f32 	%f127, [%r11+8];
	fma.rn.f32 	%f142, %f126, %f127, %f125;
	bar.sync 	0;
	sub.s32 	%r95, %r89, %r117;
	add.s32 	%r117, %r95, 2;
$L__BB1_10:
	and.b32  	%r96, %r6, 1;
	setp.eq.b32 	%p8, %r96, 1;
	not.pred 	%p9, %p8;
	@%p9 bra 	$L__BB1_12;
	shl.b32 	%r97, %r117, 1;
	add.s32 	%r98, %r7, %r97;
	mul.wide.s32 	%rd40, %r98, 4;
	add.s64 	%rd41, %rd2, %rd40;
	ld.global.f32 	%f128, [%rd41];
	st.shared.f32 	[%r9], %f128;
	add.s32 	%r99, %r97, %r2;
	mad.lo.s32 	%r100, %r99, %r49, %r5;
	mul.wide.u32 	%rd42, %r100, 4;
	add.s64 	%rd43, %rd1, %rd42;
	ld.global.f32 	%f129, [%rd43];
	st.shared.f32 	[%r10], %f129;
	bar.sync 	0;
	ld.shared.f32 	%f130, [%r8];
	ld.shared.f32 	%f131, [%r11];
	fma.rn.f32 	%f132, %f130, %f131, %f142;
	ld.shared.f32 	%f133, [%r8+4];
	ld.shared.f32 	%f134, [%r11+8];
	fma.rn.f32 	%f142, %f133, %f134, %f132;
	bar.sync 	0;
$L__BB1_12:
	ld.param.u64 	%rd47, [_Z20TiledMatrixMulKernelPfS_S_i_param_2];
	cvta.to.global.u64 	%rd44, %rd47;
	mad.lo.s32 	%r105, %r49, %r3, %r5;
	mul.wide.s32 	%rd45, %r105, 4;
	add.s64 	%rd46, %rd44, %rd45;
	st.global.f32 	[%rd46], %f142;
	ret;

}


// ===== COMPILED SASS (sm_100) =====

	.target	sm_100

	.elftype	@"ET_EXEC"


//--------------------- .note.nv.tkinfo           --------------------------
	.section	.note.nv.tkinfo,"",@"SHT_NOTE"
	.sectionflags	@"SHF_NOTE_NV_TKINFO"
	.tkinfo
        /*0018*/ 	.word	0x00000002
        /*0030*/ 	.string	""
        /*0030*/ 	.string	"ptxas"
        /*0030*/ 	.string	"Cuda compilation tools, release 13.0, V13.0.88"
        /*0030*/ 	.string	"Build cuda_13.0.r13.0/compiler.36424714_0"
        /*0030*/ 	.string	"-arch sm_100 -m 64 "



//--------------------- .note.nv.cuinfo           --------------------------
	.section	.note.nv.cuinfo,"",@"SHT_NOTE"
	.sectionflags	@"SHF_NOTE_NV_CUINFO"
        /*0018*/ 	.short	0x0002
        /*001a*/ 	.short	0x0064
        /*001c*/ 	.short	0x0082
	.zero		2


//--------------------- .nv.info                  --------------------------
	.section	.nv.info,"",@"SHT_CUDA_INFO"
	.align	4


	//----- nvinfo : EIATTR_REGCOUNT
	.align		4
        /*0000*/ 	.byte	0x04, 0x2f
        /*0002*/ 	.short	(.L_1 - .L_0)
	.align		4
.L_0:
        /*0004*/ 	.word	index@(_Z15MatrixMulKernelPfS_S_i)
        /*0008*/ 	.word	0x0000001e


	//----- nvinfo : EIATTR_FRAME_SIZE
	.align		4
.L_1:
        /*000c*/ 	.byte	0x04, 0x11
        /*000e*/ 	.short	(.L_3 - .L_2)
	.align		4
.L_2:
        /*0010*/ 	.word	index@(_Z15MatrixMulKernelPfS_S_i)
        /*0014*/ 	.word	0x00000000


	//----- nvinfo : EIATTR_REGCOUNT
	.align		4
.L_3:
        /*0018*/ 	.byte	0x04, 0x2f
        /*001a*/ 	.short	(.L_5 - .L_4)
	.align		4
.L_4:
        /*001c*/ 	.word	index@(_Z20TiledMatrixMulKernelPfS_S_i)
        /*0020*/ 	.word	0x00000028


	//----- nvinfo : EIATTR_FRAME_SIZE
	.align		4
.L_5:
        /*0024*/ 	.byte	0x04, 0x11
        /*0026*/ 	.short	(.L_7 - .L_6)
	.align		4
.L_6:
        /*0028*/ 	.word	index@(_Z20TiledMatrixMulKernelPfS_S_i)
        /*002c*/ 	.word	0x00000000


	//----- nvinfo : EIATTR_MIN_STACK_SIZE
	.align		4
.L_7:
        /*0030*/ 	.byte	0x04, 0x12
        /*0032*/ 	.short	(.L_9 - .L_8)
	.align		4
.L_8:
        /*0034*/ 	.word	index@(_Z20TiledMatrixMulKernelPfS_S_i)
        /*0038*/ 	.word	0x00000000


	//----- nvinfo : EIATTR_MIN_STACK_SIZE
	.align		4
.L_9:
        /*003c*/ 	.byte	0x04, 0x12
        /*003e*/ 	.short	(.L_11 - .L_10)
	.align		4
.L_10:
        /*0040*/ 	.word	index@(_Z15MatrixMulKernelPfS_S_i)
        /*0044*/ 	.word	0x00000000
.L_11:


//--------------------- .nv.compat                --------------------------
	.section	.nv.compat,"",@"SHT_CUDA_COMPAT_INFO"
	.align	4
        /*0000*/ 	.byte	0x02, 0x09, 0x00, 0x00, 0x02, 0x02, 0x01, 0x00, 0x02, 0x05, 0x05, 0x00, 0x03, 0x07, 0x01, 0x01
        /*0010*/ 	.byte	0x02, 0x03, 0x00, 0x00, 0x02, 0x06, 0x01, 0x00, 0x04, 0x0b, 0x08, 0x00, 0x09, 0x00, 0x00, 0x00
        /*0020*/ 	.byte	0x00, 0x00, 0x00, 0x00


//--------------------- .nv.info._Z20TiledMatrixMulKernelPfS_S_i --------------------------
	.section	.nv.info._Z20TiledMatrixMulKernelPfS_S_i,"",@"SHT_CUDA_INFO"
	.sectionflags	@""
	.align	4


	//----- nvinfo : EIATTR_CUDA_API_VERSION
	.align		4
        /*0000*/ 	.byte	0x04, 0x37
        /*0002*/ 	.short	(.L_13 - .L_12)
.L_12:
        /*0004*/ 	.word	0x00000082


	//----- nvinfo : EIATTR_KPARAM_INFO
	.align		4
.L_13:
        /*0008*/ 	.byte	0x04, 0x17
        /*000a*/ 	.short	(.L_15 - .L_14)
.L_14:
        /*000c*/ 	.word	0x00000000
        /*0010*/ 	.short	0x0003
        /*0012*/ 	.short	0x0018
        /*0014*/ 	.byte	0x00, 0xf0, 0x11, 0x00


	//----- nvinfo : EIATTR_KPARAM_INFO
	.align		4
.L_15:
        /*0018*/ 	.byte	0x04, 0x17
        /*001a*/ 	.short	(.L_17 - .L_16)
.L_16:
        /*001c*/ 	.word	0x00000000
        /*0020*/ 	.short	0x0002
        /*0022*/ 	.short	0x0010
        /*0024*/ 	.byte	0x00, 0xf5, 0x21, 0x00


	//----- nvinfo : EIATTR_KPARAM_INFO
	.align		4
.L_17:
        /*0028*/ 	.byte	0x04, 0x17
        /*002a*/ 	.short	(.L_19 - .L_18)
.L_18:
        /*002c*/ 	.word	0x00000000
        /*0030*/ 	.short	0x0001
        /*0032*/ 	.short	0x0008
        /*0034*/ 	.byte	0x00, 0xf5, 0x21, 0x00


	//----- nvinfo : EIATTR_KPARAM_INFO
	.align		4
.L_19:
        /*0038*/ 	.byte	0x04, 0x17
        /*003a*/ 	.short	(.L_21 - .L_20)
.L_20:
        /*003c*/ 	.word	0x00000000
        /*0040*/ 	.short	0x0000
        /*0042*/ 	.short	0x0000
        /*0044*/ 	.byte	0x00, 0xf5, 0x21, 0x00


	//----- nvinfo : EIATTR_SPARSE_MMA_MASK
	.align		4
.L_21:
        /*0048*/ 	.byte	0x03, 0x50
        /*004a*/ 	.short	0x0000


	//----- nvinfo : EIATTR_MAXREG_COUNT
	.align		4
        /*004c*/ 	.byte	0x03, 0x1b
        /*004e*/ 	.short	0x00ff


	//----- nvinfo : EIATTR_NUM_BARRIERS
	.align		4
        /*0050*/ 	.byte	0x02, 0x4c
        /*0052*/ 	.byte	0x01
	.zero		1


	//----- nvinfo : EIATTR_MERCURY_ISA_VERSION
	.align		4
        /*0054*/ 	.byte	0x03, 0x5f
        /*0056*/ 	.short	0x0101


	//----- nvinfo : EIATTR_VRC_CTA_INIT_COUNT
	.align		4
        /*0058*/ 	.byte	0x02, 0x4a
	.zero		1
	.zero		1


	//----- nvinfo : EIATTR_EXIT_INSTR_OFFSETS
	.align		4
        /*005c*/ 	.byte	0x04, 0x1c
        /*005e*/ 	.short	(.L_23 - .L_22)


	//   ....[0]....
.L_22:
        /*0060*/ 	.word	0x000012a0


	//----- nvinfo : EIATTR_CBANK_PARAM_SIZE
	.align		4
.L_23:
        /*0064*/ 	.byte	0x03, 0x19
        /*0066*/ 	.short	0x001c


	//----- nvinfo : EIATTR_PARAM_CBANK
	.align		4
        /*0068*/ 	.byte	0x04, 0x0a
        /*006a*/ 	.short	(.L_25 - .L_24)
	.align		4
.L_24:
        /*006c*/ 	.word	index@(.nv.constant0._Z20TiledMatrixMulKernelPfS_S_i)
        /*0070*/ 	.short	0x0380
        /*0072*/ 	.short	0x001c


	//----- nvinfo : EIATTR_SW_WAR
	.align		4
.L_25:
        /*0074*/ 	.byte	0x04, 0x36
        /*0076*/ 	.short	(.L_27 - .L_26)
.L_26:
        /*0078*/ 	.word	0x00000008
.L_27:


//--------------------- .nv.info._Z15MatrixMulKernelPfS_S_i --------------------------
	.section	.nv.info._Z15MatrixMulKernelPfS_S_i,"",@"SHT_CUDA_INFO"
	.sectionflags	@""
	.align	4


	//----- nvinfo : EIATTR_CUDA_API_VERSION
	.align		4
        /*0000*/ 	.byte	0x04, 0x37
        /*0002*/ 	.short	(.L_29 - .L_28)
.L_28:
        /*0004*/ 	.word	0x00000082


	//----- nvinfo : EIATTR_KPARAM_INFO
	.align		4
.L_29:
        /*0008*/ 	.byte	0x04, 0x17
        /*000a*/ 	.short	(.L_31 - .L_30)
.L_30:
        /*000c*/ 	.word	0x00000000
        /*0010*/ 	.short	0x0003
        /*0012*/ 	.short	0x0018
        /*0014*/ 	.byte	0x00, 0xf0, 0x11, 0x00


	//----- nvinfo : EIATTR_KPARAM_INFO
	.align		4
.L_31:
        /*0018*/ 	.byte	0x04, 0x17
        /*001a*/ 	.short	(.L_33 - .L_32)
.L_32:
        /*001c*/ 	.word	0x00000000
        /*0020*/ 	.short	0x0002
        /*0022*/ 	.short	0x0010
        /*0024*/ 	.byte	0x00, 0xf5, 0x21, 0x00


	//----- nvinfo : EIATTR_KPARAM_INFO
	.align		4
.L_33:
        /*0028*/ 	.byte	0x04, 0x17
        /*002a*/ 	.short	(.L_35 - .L_34)
.L_34:
        /*002c*/ 	.word	0x00000000
        /*0030*/ 	.short	0x0001
        /*0032*/ 	.short	0x0008
        /*0034*/ 	.byte	0x00, 0xf5, 0x21, 0x00


	//----- nvinfo : EIATTR_KPARAM_INFO
	.align		4
.L_35:
        /*0038*/ 	.byte	0x04, 0x17
        /*003a*/ 	.short	(.L_37 - .L_36)
.L_36:
        /*003c*/ 	.word	0x00000000
        /*0040*/ 	.short	0x0000
        /*0042*/ 	.short	0x0000
        /*0044*/ 	.byte	0x00, 0xf5, 0x21, 0x00


	//----- nvinfo : EIATTR_SPARSE_MMA_MASK
	.align		4
.L_37:
        /*0048*/ 	.byte	0x03, 0x50
        /*004a*/ 	.short	0x0000


	//----- nvinfo : EIATTR_MAXREG_COUNT
	.align		4
        /*004c*/ 	.byte	0x03, 0x1b
        /*004e*/ 	.short	0x00ff


	//----- nvinfo : EIATTR_MERCURY_ISA_VERSION
	.align		4
        /*0050*/ 	.byte	0x03, 0x5f
        /*0052*/ 	.short	0x0101


	//----- nvinfo : EIATTR_VRC_CTA_INIT_COUNT
	.align		4
        /*0054*/ 	.byte	0x02, 0x4a
	.zero		1
	.zero		1


	//----- nvinfo : EIATTR_EXIT_INSTR_OFFSETS
	.align		4
        /*0058*/ 	.byte	0x04, 0x1c
        /*005a*/ 	.short	(.L_39 - .L_38)


	//   ....[0]....
.L_38:
        /*005c*/ 	.word	0x000000c0


	//   ....[1]....
        /*0060*/ 	.word	0x00000a90


	//----- nvinfo : EIATTR_CBANK_PARAM_SIZE
	.align		4
.L_39:
        /*0064*/ 	.byte	0x03, 0x19
        /*0066*/ 	.short	0x001c


	//----- nvinfo : EIATTR_PARAM_CBANK
	.align		4
        /*0068*/ 	.byte	0x04, 0x0a
        /*006a*/ 	.short	(.L_41 - .L_40)
	.align		4
.L_40:
        /*006c*/ 	.word	index@(.nv.constant0._Z15MatrixMulKernelPfS_S_i)
        /*0070*/ 	.short	0x0380
        /*0072*/ 	.short	0x001c


	//----- nvinfo : EIATTR_SW_WAR
	.align		4
.L_41:
        /*0074*/ 	.byte	0x04, 0x36
        /*0076*/ 	.short	(.L_43 - .L_42)
.L_42:
        /*0078*/ 	.word	0x00000008
.L_43:


//--------------------- .nv.callgraph             --------------------------
	.section	.nv.callgraph,"",@"SHT_CUDA_CALLGRAPH"
	.align	4
	.sectionentsize	8
	.align		4
        /*0000*/ 	.word	0x00000000
	.align		4
        /*0004*/ 	.word	0xffffffff
	.align		4
        /*0008*/ 	.word	0x00000000
	.align		4
        /*000c*/ 	.word	0xfffffffe
	.align		4
        /*0010*/ 	.word	0x00000000
	.align		4
        /*0014*/ 	.word	0xfffffffd
	.align		4
        /*0018*/ 	.word	0x00000000
	.align		4
        /*001c*/ 	.word	0xfffffffc


//--------------------- .text._Z20TiledMatrixMulKernelPfS_S_i --------------------------
	.section	.text._Z20TiledMatrixMulKernelPfS_S_i,"ax",@progbits
	.align	128
        .global         _Z20TiledMatrixMulKernelPfS_S_i
        .type           _Z20TiledMatrixMulKernelPfS_S_i,@function
        .size           _Z20TiledMatrixMulKernelPfS_S_i,(.L_x_11 - _Z20TiledMatrixMulKernelPfS_S_i)
        .other          _Z20TiledMatrixMulKernelPfS_S_i,@"STO_CUDA_ENTRY STV_DEFAULT"
_Z20TiledMatrixMulKernelPfS_S_i:
.text._Z20TiledMatrixMulKernelPfS_S_i:
[----:B------:R-:W-:Y:S08]  /*0000*/  LDC R1, c[0x0][0x37c] ;  /* 0x0000df00ff017b82 */ /* 0x000ff00000000800 */
[----:B------:R-:W0:Y:S01]  /*0010*/  LDC R3, c[0x0][0x398] ;  /* 0x0000e600ff037b82 */ /* 0x000e220000000800 */
[----:B------:R-:W1:Y:S01]  /*0020*/  S2R R5, SR_CTAID.Y ;  /* 0x0000000000057919 */ /* 0x000e620000002600 */
[----:B------:R-:W2:Y:S01]  /*0030*/  LDCU.64 UR8, c[0x0][0x358] ;  /* 0x00006b00ff0877ac */ /* 0x000ea20008000a00 */
[----:B------:R-:W-:Y:S01]  /*0040*/  HFMA2 R15, -RZ, RZ, 0, 0 ;  /* 0x00000000ff0f7431 */ /* 0x000fe200000001ff */
[----:B------:R-:W1:Y:S01]  /*0050*/  S2R R0, SR_TID.Y ;  /* 0x0000000000007919 */ /* 0x000e620000002200 */
[----:B------:R-:W3:Y:S01]  /*0060*/  S2R R14, SR_CTAID.X ;  /* 0x00000000000e7919 */ /* 0x000ee20000002500 */
[----:B------:R-:W3:Y:S01]  /*0070*/  S2R R25, SR_TID.X ;  /* 0x0000000000197919 */ /* 0x000ee20000002100 */
[----:B0-----:R-:W-:-:S02]  /*0080*/  ISETP.GE.AND P0, PT, R3, 0x2, PT ;  /* 0x000000020300780c */ /* 0x001fc40003f06270 */
[----:B-1----:R-:W-:Y:S02]  /*0090*/  LEA R4, R5, R0, 0x1 ;  /* 0x0000000005047211 */ /* 0x002fe400078e08ff */
[----:B---3--:R-:W-:-:S09]  /*00a0*/  LEA R6, R14, R25, 0x1 ;  /* 0x000000190e067211 */ /* 0x008fd200078e08ff */
[----:B--2---:R-:W-:Y:S05]  /*00b0*/  @!P0 BRA `(.L_x_0) ;  /* 0x0000001000688947 */ /* 0x004fea0003800000 */
[----:B------:R-:W0:Y:S01]  /*00c0*/  S2UR UR6, SR_CgaCtaId ;  /* 0x00000000000679c3 */ /* 0x000e220000008800 */
[-C--:B------:R-:W-:Y:S01]  /*00d0*/  LEA.HI R5, R3, R3.reuse, RZ, 0x1 ;  /* 0x0000000303057211 */ /* 0x080fe200078f08ff */
[----:B------:R-:W-:Y:S01]  /*00e0*/  UMOV UR4, 0x400 ;  /* 0x0000040000047882 */ /* 0x000fe20000000000 */
[----:B------:R-:W-:Y:S01]  /*00f0*/  IMAD R7, R4, R3, R25 ;  /* 0x0000000304077224 */ /* 0x000fe200078e0219 */
[----:B------:R-:W-:Y:S01]  /*0100*/  UIADD3 UR5, UPT, UPT, UR4, 0x10, URZ ;  /* 0x0000001004057890 */ /* 0x000fe2000fffe0ff */
[----:B------:R-:W-:Y:S02]  /*0110*/  SHF.R.S32.HI R5, RZ, 0x1, R5 ;  /* 0x00000001ff057819 */ /* 0x000fe40000011405 */
[----:B------:R-:W-:Y:S02]  /*0120*/  MOV R15, RZ ;  /* 0x000000ff000f7202 */ /* 0x000fe40000000f00 */
[----:B------:R-:W-:-:S04]  /*0130*/  IADD3 R2, PT, PT, R5, -0x1, RZ ;  /* 0xffffffff05027810 */ /* 0x000fc80007ffe0ff */
[----:B------:R-:W-:Y:S02]  /*0140*/  ISETP.GE.U32.AND P0, PT, R2, 0x7, PT ;  /* 0x000000070200780c */ /* 0x000fe40003f06070 */
[----:B------:R-:W-:Y:S01]  /*0150*/  MOV R2, RZ ;  /* 0x000000ff00027202 */ /* 0x000fe20000000f00 */
[----:B0-----:R-:W-:Y:S02]  /*0160*/  ULEA UR4, UR6, UR4, 0x18 ;  /* 0x0000000406047291 */ /* 0x001fe4000f8ec0ff */
[----:B------:R-:W-:-:S04]  /*0170*/  ULEA UR5, UR6, UR5, 0x18 ;  /* 0x0000000506057291 */ /* 0x000fc8000f8ec0ff */
[C---:B------:R-:W-:Y:S02]  /*0180*/  LEA R8, R0.reuse, UR4, 0x3 ;  /* 0x0000000400087c11 */ /* 0x040fe4000f8e18ff */
[C---:B------:R-:W-:Y:S02]  /*0190*/  LEA R9, R25.reuse, UR5, 0x2 ;  /* 0x0000000519097c11 */ /* 0x040fe4000f8e10ff */
[----:B------:R-:W-:Y:S02]  /*01a0*/  LEA R10, R25, R8, 0x2 ;  /* 0x00000008190a7211 */ /* 0x000fe400078e10ff */
[----:B------:R-:W-:Y:S01]  /*01b0*/  LEA R11, R0, R9, 0x3 ;  /* 0x00000009000b7211 */ /* 0x000fe200078e18ff */
[----:B------:R-:W-:Y:S06]  /*01c0*/  @!P0 BRA `(.L_x_1) ;  /* 0x00000008002c8947 */ /* 0x000fec0003800000 */
[C---:B------:R-:W-:Y:S01]  /*01d0*/  IADD3 R2, PT, PT, R0.reuse, 0xe, RZ ;  /* 0x0000000e00027810 */ /* 0x040fe20007ffe0ff */
[CCC-:B------:R-:W-:Y:S01]  /*01e0*/  IMAD R27, R0.reuse, R3.reuse, R25.reuse ;  /* 0x00000003001b7224 */ /* 0x1c0fe200078e0219 */
[C---:B------:R-:W-:Y:S02]  /*01f0*/  IADD3 R12, PT, PT, R0.reuse, 0xc, RZ ;  /* 0x0000000c000c7810 */ /* 0x040fe40007ffe0ff */
[----:B------:R-:W-:Y:S01]  /*0200*/  IADD3 R16, PT, PT, R0, 0xa, RZ ;  /* 0x0000000a00107810 */ /* 0x000fe20007ffe0ff */
[-CC-:B------:R-:W-:Y:S01]  /*0210*/  IMAD R13, R2, R3.reuse, R25.reuse ;  /* 0x00000003020d7224 */ /* 0x180fe200078e0219 */
        /* <DEDUP_REMOVED lines=8> */
[----:B------:R-:W-:Y:S01]  /*02a0*/  LOP3.LUT R12, R5, 0x3ffffff8, RZ, 0xc0, !PT ;  /* 0x3ffffff8050c7812 */ /* 0x000fe200078ec0ff */
[--C-:B------:R-:W-:Y:S01]  /*02b0*/  IMAD R23, R22, R3, R25.reuse ;  /* 0x0000000316177224 */ /* 0x100fe200078e0219 */
[----:B------:R-:W-:Y:S01]  /*02c0*/  LEA R34, R14, R27, 0x1 ;  /* 0x0000001b0e227211 */ /* 0x000fe200078e08ff */
[----:B------:R-:W-:Y:S01]  /*02d0*/  IMAD R25, R24, R3, R25 ;  /* 0x0000000318197224 */ /* 0x000fe200078e0219 */
[----:B------:R-:W-:-:S02]  /*02e0*/  LEA R24, R14, R13, 0x1 ;  /* 0x0000000d0e187211 */ /* 0x000fc400078e08ff */
[C---:B------:R-:W-:Y:S02]  /*02f0*/  LEA R16, R14.reuse, R15, 0x1 ;  /* 0x0000000f0e107211 */ /* 0x040fe400078e08ff */
[C---:B------:R-:W-:Y:S02]  /*0300*/  LEA R26, R14.reuse, R17, 0x1 ;  /* 0x000000110e1a7211 */ /* 0x040fe400078e08ff */
[C---:B------:R-:W-:Y:S02]  /*0310*/  LEA R28, R14.reuse, R19, 0x1 ;  /* 0x000000130e1c7211 */ /* 0x040fe400078e08ff */
[C---:B------:R-:W-:Y:S02]  /*0320*/  LEA R30, R14.reuse, R21, 0x1 ;  /* 0x000000150e1e7211 */ /* 0x040fe400078e08ff */
[C---:B------:R-:W-:Y:S02]  /*0330*/  LEA R32, R14.reuse, R23, 0x1 ;  /* 0x000000170e207211 */ /* 0x040fe400078e08ff */
[----:B------:R-:W-:-:S02]  /*0340*/  LEA R14, R14, R25, 0x1 ;  /* 0x000000190e0e7211 */ /* 0x000fc400078e08ff */
[----:B------:R-:W-:Y:S02]  /*0350*/  MOV R15, RZ ;  /* 0x000000ff000f7202 */ /* 0x000fe40000000f00 */
[----:B------:R-:W-:Y:S02]  /*0360*/  MOV R2, R7 ;  /* 0x0000000700027202 */ /* 0x000fe40000000f00 */
[----:B------:R-:W-:-:S07]  /*0370*/  IADD3 R13, PT, PT, -R12, RZ, RZ ;  /* 0x000000ff0c0d7210 */ /* 0x000fce0007ffe1ff */
.L_x_2:
[----:B------:R-:W0:Y:S08]  /*0380*/  LDC.64 R36, c[0x0][0x380] ;  /* 0x0000e000ff247b82 */ /* 0x000e300000000a00 */
[----:B------:R-:W1:Y:S01]  /*0390*/  LDC.64 R20, c[0x0][0x388] ;  /* 0x0000e200ff147b82 */ /* 0x000e620000000a00 */
[----:B0-----:R-:W-:-:S05]  /*03a0*/  IMAD.WIDE R36, R2, 0x4, R36 ;  /* 0x0000000402247825 */ /* 0x001fca00078e0224 */
[----:B------:R-:W2:Y:S01]  /*03b0*/  LDG.E R17, desc[UR8][R36.64] ;  /* 0x0000000824117981 */ /* 0x000ea2000c1e1900 */
[----:B-1----:R-:W-:-:S05]  /*03c0*/  IMAD.WIDE.U32 R22, R34, 0x4, R20 ;  /* 0x0000000422167825 */ /* 0x002fca00078e0014 */
[----:B------:R0:W3:Y:S02]  /*03d0*/  LDG.E R25, desc[UR8][R22.64] ;  /* 0x0000000816197981 */ /* 0x0000e4000c1e1900 */
[----:B0-----:R-:W-:Y:S02]  /*03e0*/  IMAD.WIDE.U32 R22, R14, 0x4, R20 ;  /* 0x000000040e167825 */ /* 0x001fe400078e0014 */
[----:B--2---:R-:W-:Y:S04]  /*03f0*/  STS [R10], R17 ;  /* 0x000000110a007388 */ /* 0x004fe80000000800 */
[----:B---3--:R-:W-:Y:S01]  /*0400*/  STS [R11], R25 ;  /* 0x000000190b007388 */ /* 0x008fe20000000800 */
[----:B------:R-:W-:Y:S06]  /*0410*/  BAR.SYNC.DEFER_BLOCKING 0x0 ;  /* 0x0000000000007b1d */ /* 0x000fec0000010000 */
[----:B------:R-:W-:Y:S04]  /*0420*/  LDS R27, [R9] ;  /* 0x00000000091b7984 */ /* 0x000fe80000000800 */
[----:B------:R-:W-:Y:S04]  /*0430*/  LDS R29, [R9+0x8] ;  /* 0x00000800091d7984 */ /* 0x000fe80000000800 */
[----:B------:R-:W0:Y:S01]  /*0440*/  LDS.64 R18, [R8] ;  /* 0x0000000008127984 */ /* 0x000e220000000a00 */
[----:B------:R-:W-:Y:S06]  /*0450*/  BAR.SYNC.DEFER_BLOCKING 0x0 ;  /* 0x0000000000007b1d */ /* 0x000fec0000010000 */
[----:B------:R-:W2:Y:S04]  /*0460*/  LDG.E R31, desc[UR8][R36.64+0x8] ;  /* 0x00000808241f7981 */ /* 0x000ea8000c1e1900 */
[----:B------:R1:W3:Y:S01]  /*0470*/  LDG.E R33, desc[UR8][R22.64] ;  /* 0x0000000816217981 */ /* 0x0002e2000c1e1900 */
[----:B0-----:R-:W-:-:S04]  /*0480*/  FFMA R18, R18, R27, R15 ;  /* 0x0000001b12127223 */ /* 0x001fc8000000000f */
[----:B------:R-:W-:Y:S01]  /*0490*/  FFMA R29, R29, R19, R18 ;  /* 0x000000131d1d7223 */ /* 0x000fe20000000012 */
[----:B-1----:R-:W-:Y:S01]  /*04a0*/  IMAD.WIDE.U32 R22, R32, 0x4, R20 ;  /* 0x0000000420167825 */ /* 0x002fe200078e0014 */
        /* <DEDUP_REMOVED lines=47> */
[--C-:B-1----:R-:W-:Y:S01]  /*07a0*/  IMAD.WIDE.U32 R22, R16, 0x4, R20.reuse ;  /* 0x0000000410167825 */ /* 0x102fe200078e0014 */
        /* <DEDUP_REMOVED lines=8> */
[----:B------:R1:W3:Y:S02]  /*0830*/  LDG.E R27, desc[UR8][R22.64] ;  /* 0x00000008161b7981 */ /* 0x0002e4000c1e1900 */
[----:B-1----:R-:W-:-:S02]  /*0840*/  IMAD.WIDE.U32 R22, R24, 0x4, R20 ;  /* 0x0000000418167825 */ /* 0x002fc400078e0014 */
[----:B--2---:R-:W-:Y:S04]  /*0850*/  STS [R10], R35 ;  /* 0x000000230a007388 */ /* 0x004fe80000000800 */
[----:B---3--:R-:W-:Y:S01]  /*0860*/  STS [R11], R27 ;  /* 0x0000001b0b007388 */ /* 0x008fe20000000800 */
[----:B------:R-:W-:Y:S06]  /*0870*/  BAR.SYNC.DEFER_BLOCKING 0x0 ;  /* 0x0000000000007b1d */ /* 0x000fec0000010000 */
[----:B------:R-:W-:Y:S04]  /*0880*/  LDS R29, [R9] ;  /* 0x00000000091d7984 */ /* 0x000fe80000000800 */
[----:B------:R-:W-:Y:S04]  /*0890*/  LDS R27, [R9+0x8] ;  /* 0x00000800091b7984 */ /* 0x000fe80000000800 */
[----:B------:R-:W1:Y:S01]  /*08a0*/  LDS.64 R20, [R8] ;  /* 0x0000000008147984 */ /* 0x000e620000000a00 */
[----:B------:R-:W-:Y:S06]  /*08b0*/  BAR.SYNC.DEFER_BLOCKING 0x0 ;  /* 0x0000000000007b1d */ /* 0x000fec0000010000 */
[----:B------:R-:W2:Y:S04]  /*08c0*/  LDG.E R37, desc[UR8][R36.64+0x38] ;  /* 0x0000380824257981 */ /* 0x000ea8000c1e1900 */
[----:B------:R-:W3:Y:S01]  /*08d0*/  LDG.E R22, desc[UR8][R22.64] ;  /* 0x0000000816167981 */ /* 0x000ee2000c1e1900 */
[----:B0-----:R-:W-:Y:S01]  /*08e0*/  FFMA R18, R18, R17, R15 ;  /* 0x0000001112127223 */ /* 0x001fe2000000000f */
[----:B------:R-:W-:-:S03]  /*08f0*/  IADD3 R13, PT, PT, R13, 0x8, RZ ;  /* 0x000000080d0d7810 */ /* 0x000fc60007ffe0ff */
[----:B------:R-:W-:Y:S01]  /*0900*/  FFMA R19, R25, R19, R18 ;  /* 0x0000001319137223 */ /* 0x000fe20000000012 */
[----:B------:R-:W-:-:S03]  /*0910*/  ISETP.NE.AND P0, PT, R13, RZ, PT ;  /* 0x000000ff0d00720c */ /* 0x000fc60003f05270 */
[----:B-1----:R-:W-:-:S04]  /*0920*/  FFMA R20, R20, R29, R19 ;  /* 0x0000001d14147223 */ /* 0x002fc80000000013 */
[----:B------:R-:W-:Y:S01]  /*0930*/  FFMA R21, R27, R21, R20 ;  /* 0x000000151b157223 */ /* 0x000fe20000000014 */
[----:B------:R-:W-:Y:S02]  /*0940*/  IADD3 R2, PT, PT, R2, 0x10, RZ ;  /* 0x0000001002027810 */ /* 0x000fe40007ffe0ff */
[C---:B------:R-:W-:Y:S02]  /*0950*/  LEA R34, R3.reuse, R34, 0x4 ;  /* 0x0000002203227211 */ /* 0x040fe400078e20ff */
[C---:B------:R-:W-:Y:S02]  /*0960*/  LEA R14, R3.reuse, R14, 0x4 ;  /* 0x0000000e030e7211 */ /* 0x040fe400078e20ff */
[C---:B------:R-:W-:Y:S02]  /*0970*/  LEA R32, R3.reuse, R32, 0x4 ;  /* 0x0000002003207211 */ /* 0x040fe400078e20ff */
[C---:B------:R-:W-:Y:S02]  /*0980*/  LEA R30, R3.reuse, R30, 0x4 ;  /* 0x0000001e031e7211 */ /* 0x040fe400078e20ff */
[----:B------:R-:W-:-:S02]  /*0990*/  LEA R28, R3, R28, 0x4 ;  /* 0x0000001c031c7211 */ /* 0x000fc400078e20ff */
[C---:B------:R-:W-:Y:S02]  /*09a0*/  LEA R26, R3.reuse, R26, 0x4 ;  /* 0x0000001a031a7211 */ /* 0x040fe400078e20ff */
[C---:B------:R-:W-:Y:S02]  /*09b0*/  LEA R24, R3.reuse, R24, 0x4 ;  /* 0x0000001803187211 */ /* 0x040fe400078e20ff */
[----:B------:R-:W-:Y:S01]  /*09c0*/  LEA R16, R3, R16, 0x4 ;  /* 0x0000001003107211 */ /* 0x000fe200078e20ff */
[----:B--2---:R-:W-:Y:S04]  /*09d0*/  STS [R10], R37 ;  /* 0x000000250a007388 */ /* 0x004fe80000000800 */
[----:B---3--:R-:W-:Y:S01]  /*09e0*/  STS [R11], R22 ;  /* 0x000000160b007388 */ /* 0x008fe20000000800 */
[----:B------:R-:W-:Y:S06]  /*09f0*/  BAR.SYNC.DEFER_BLOCKING 0x0 ;  /* 0x0000000000007b1d */ /* 0x000fec0000010000 */
[----:B------:R-:W-:Y:S04]  /*0a00*/  LDS R33, [R9] ;  /* 0x0000000009217984 */ /* 0x000fe80000000800 */
[----:B------:R-:W0:Y:S04]  /*0a10*/  LDS.64 R22, [R8] ;  /* 0x0000000008167984 */ /* 0x000e280000000a00 */
[----:B------:R-:W1:Y:S01]  /*0a20*/  LDS R31, [R9+0x8] ;  /* 0x00000800091f7984 */ /* 0x000e620000000800 */
[----:B0-----:R-:W-:-:S04]  /*0a30*/  FFMA R22, R22, R33, R21 ;  /* 0x0000002116167223 */ /* 0x001fc80000000015 */
[----:B-1----:R-:W-:Y:S01]  /*0a40*/  FFMA R15, R31, R23, R22 ;  /* 0x000000171f0f7223 */ /* 0x002fe20000000016 */
[----:B------:R-:W-:Y:S06]  /*0a50*/  BAR.SYNC.DEFER_BLOCKING 0x0 ;  /* 0x0000000000007b1d */ /* 0x000fec0000010000 */
[----:B------:R-:W-:Y:S05]  /*0a60*/  @P0 BRA `(.L_x_2) ;  /* 0xfffffff800440947 */ /* 0x000fea000383ffff */
[----:B------:R-:W-:-:S07]  /*0a70*/  MOV R2, R12 ;  /* 0x0000000c00027202 */ /* 0x000fce0000000f00 */
.L_x_1:
[----:B------:R-:W-:-:S13]  /*0a80*/  LOP3.LUT P0, R12, R5, 0x7, RZ, 0xc0, !PT ;  /* 0x00000007050c7812 */ /* 0x000fda000780c0ff */
[----:B------:R-:W-:Y:S05]  /*0a90*/  @!P0 BRA `(.L_x_0) ;  /* 0x0000000400f08947 */ /* 0x000fea0003800000 */
[----:B------:R-:W-:Y:S02]  /*0aa0*/  ISETP.GE.U32.AND P0, PT, R12, 0x4, PT ;  /* 0x000000040c00780c */ /* 0x000fe40003f06070 */
[----:B------:R-:W-:-:S04]  /*0ab0*/  LOP3.LUT R31, R5, 0x3, RZ, 0xc0, !PT ;  /* 0x00000003051f7812 */ /* 0x000fc800078ec0ff */
[----:B------:R-:W-:-:S07]  /*0ac0*/  ISETP.NE.AND P1, PT, R31, RZ, PT ;  /* 0x000000ff1f00720c */ /* 0x000fce0003f25270 */
[----:B------:R-:W-:Y:S06]  /*0ad0*/  @!P0 BRA `(.L_x_3) ;  /* 0x0000000000f88947 */ /* 0x000fec0003800000 */
[----:B------:R-:W0:Y:S01]  /*0ae0*/  LDC.64 R12, c[0x0][0x380] ;  /* 0x0000e000ff0c7b82 */ /* 0x000e220000000a00 */
[C---:B------:R-:W-:Y:S02]  /*0af0*/  LEA R27, R2.reuse, R0, 0x1 ;  /* 0x00000000021b7211 */ /* 0x040fe400078e08ff */
[----:B------:R-:W-:-:S03]  /*0b00*/  LEA R17, R2, R7, 0x1 ;  /* 0x0000000702117211 */ /* 0x000fc600078e08ff */
[----:B------:R-:W-:Y:S02]  /*0b10*/  IMAD R19, R27, R3, R6 ;  /* 0x000000031b137224 */ /* 0x000fe400078e0206 */
[----:B------:R-:W1:Y:S01]  /*0b20*/  LDC.64 R20, c[0x0][0x388] ;  /* 0x0000e200ff147b82 */ /* 0x000e620000000a00 */
[----:B0-----:R-:W-:-:S05]  /*0b30*/  IMAD.WIDE R12, R17, 0x4, R12 ;  /* 0x00000004110c7825 */ /* 0x001fca00078e020c */
[----:B------:R-:W2:Y:S01]  /*0b40*/  LDG.E R23, desc[UR8][R12.64] ;  /* 0x000000080c177981 */ /* 0x000ea2000c1e1900 */
[----:B-1----:R-:W-:-:S06]  /*0b50*/  IMAD.WIDE.U32 R18, R19, 0x4, R20 ;  /* 0x0000000413127825 */ /* 0x002fcc00078e0014 */
[----:B------:R-:W3:Y:S01]  /*0b60*/  LDG.E R18, desc[UR8][R18.64] ;  /* 0x0000000812127981 */ /* 0x000ee2000c1e1900 */
[----:B------:R-:W-:-:S05]  /*0b70*/  IADD3 R14, PT, PT, R27, 0x2, RZ ;  /* 0x000000021b0e7810 */ /* 0x000fca0007ffe0ff */
[----:B------:R-:W-:-:S04]  /*0b80*/  IMAD R25, R14, R3, R6 ;  /* 0x000000030e197224 */ /* 0x000fc800078e0206 */
[----:B------:R-:W-:Y:S01]  /*0b90*/  IMAD.WIDE.U32 R24, R25, 0x4, R20 ;  /* 0x0000000419187825 */ /* 0x000fe200078e0014 */
[----:B--2---:R0:W-:Y:S04]  /*0ba0*/  STS [R10], R23 ;  /* 0x000000170a007388 */ /* 0x0041e80000000800 */
        /* <DEDUP_REMOVED lines=8> */
[----:B------:R-:W-:-:S05]  /*0c30*/  IADD3 R19, PT, PT, R27, 0x4, RZ ;  /* 0x000000041b137810 */ /* 0x000fca0007ffe0ff */
[----:B------:R-:W-:-:S04]  /*0c40*/  IMAD R19, R19, R3, R6 ;  /* 0x0000000313137224 */ /* 0x000fc800078e0206 */
[----:B0-----:R-:W-:Y:S01]  /*0c50*/  IMAD.WIDE.U32 R22, R19, 0x4, R20 ;  /* 0x0000000413167825 */ /* 0x001fe200078e0014 */
        /* <DEDUP_REMOVED lines=8> */
[----:B------:R-:W3:Y:S01]  /*0ce0*/  LDG.E R22, desc[UR8][R22.64] ;  /* 0x0000000816167981 */ /* 0x000ee2000c1e1900 */
[----:B------:R-:W-:-:S05]  /*0cf0*/  IADD3 R27, PT, PT, R27, 0x6, RZ ;  /* 0x000000061b1b7810 */ /* 0x000fca0007ffe0ff */
[----:B------:R-:W-:-:S04]  /*0d00*/  IMAD R25, R27, R3, R6 ;  /* 0x000000031b197224 */ /* 0x000fc800078e0206 */
[----:B------:R-:W-:Y:S01]  /*0d10*/  IMAD.WIDE.U32 R24, R25, 0x4, R20 ;  /* 0x0000000419187825 */ /* 0x000fe200078e0014 */
[----:B--2---:R-:W-:Y:S04]  /*0d20*/  STS [R10], R35 ;  /* 0x000000230a007388 */ /* 0x004fe80000000800 */
[----:B---3--:R-:W-:Y:S01]  /*0d30*/  STS [R11], R22 ;  /* 0x000000160b007388 */ /* 0x008fe20000000800 */
[----:B------:R-:W-:Y:S06]  /*0d40*/  BAR.SYNC.DEFER_BLOCKING 0x0 ;  /* 0x0000000000007b1d */ /* 0x000fec0000010000 */
[----:B------:R-:W-:Y:S04]  /*0d50*/  LDS R27, [R9] ;  /* 0x00000000091b7984 */ /* 0x000fe80000000800 */
[----:B------:R-:W-:Y:S04]  /*0d60*/  LDS R30, [R9+0x8] ;  /* 0x00000800091e7984 */ /* 0x000fe80000000800 */
[----:B------:R-:W2:Y:S01]  /*0d70*/  LDS.64 R20, [R8] ;  /* 0x0000000008147984 */ /* 0x000ea20000000a00 */
[----:B------:R-:W-:Y:S06]  /*0d80*/  BAR.SYNC.DEFER_BLOCKING 0x0 ;  /* 0x0000000000007b1d */ /* 0x000fec0000010000 */
[----:B------:R-:W3:Y:S04]  /*0d90*/  LDG.E R13, desc[UR8][R12.64+0x18] ;  /* 0x000018080c0d7981 */ /* 0x000ee8000c1e1900 */
[----:B------:R-:W4:Y:S01]  /*0da0*/  LDG.E R24, desc[UR8][R24.64] ;  /* 0x0000000818187981 */ /* 0x000f22000c1e1900 */
[----:B-1----:R-:W-:-:S04]  /*0db0*/  FFMA R15, R16, R14, R15 ;  /* 0x0000000e100f7223 */ /* 0x002fc8000000000f */
[----:B------:R-:W-:-:S04]  /*0dc0*/  FFMA R15, R26, R17, R15 ;  /* 0x000000111a0f7223 */ /* 0x000fc8000000000f */
[----:B0-----:R-:W-:-:S04]  /*0dd0*/  FFMA R15, R18, R29, R15 ;  /* 0x0000001d120f7223 */ /* 0x001fc8000000000f */
[----:B------:R-:W-:-:S04]  /*0de0*/  FFMA R15, R28, R19, R15 ;  /* 0x000000131c0f7223 */ /* 0x000fc8000000000f */
[----:B--2---:R-:W-:-:S04]  /*0df0*/  FFMA R15, R20, R27, R15 ;  /* 0x0000001b140f7223 */ /* 0x004fc8000000000f */
[----:B------:R-:W-:Y:S01]  /*0e00*/  FFMA R15, R30, R21, R15 ;  /* 0x000000151e0f7223 */ /* 0x000fe2000000000f */
[----:B------:R-:W-:-:S04]  /*0e10*/  LEA R2, R2, -R2, 0x1 ;  /* 0x8000000202027211 */ /* 0x000fc800078e08ff */
[----:B------:R-:W-:Y:S01]  /*0e20*/  IADD3 R2, PT, PT, R2, 0x4, RZ ;  /* 0x0000000402027810 */ /* 0x000fe20007ffe0ff */
[----:B---3--:R-:W-:Y:S04]  /*0e30*/  STS [R10], R13 ;  /* 0x0000000d0a007388 */ /* 0x008fe80000000800 */
[----:B----4-:R-:W-:Y:S01]  /*0e40*/  STS [R11], R24 ;  /* 0x000000180b007388 */ /* 0x010fe20000000800 */
[----:B------:R-:W-:Y:S06]  /*0e50*/  BAR.SYNC.DEFER_BLOCKING 0x0 ;  /* 0x0000000000007b1d */ /* 0x000fec0000010000 */
[----:B------:R-:W-:Y:S04]  /*0e60*/  LDS R32, [R9] ;  /* 0x0000000009207984 */ /* 0x000fe80000000800 */
[----:B------:R-:W0:Y:S04]  /*0e70*/  LDS.64 R22, [R8] ;  /* 0x0000000008167984 */ /* 0x000e280000000a00 */
[----:B------:R-:W1:Y:S01]  /*0e80*/  LDS R33, [R9+0x8] ;  /* 0x0000080009217984 */ /* 0x000e620000000800 */
[----:B0-----:R-:W-:-:S04]  /*0e90*/  FFMA R22, R22, R32, R15 ;  /* 0x0000002016167223 */ /* 0x001fc8000000000f */
[----:B-1----:R-:W-:Y:S01]  /*0ea0*/  FFMA R15, R33, R23, R22 ;  /* 0x00000017210f7223 */ /* 0x002fe20000000016 */
[----:B------:R-:W-:Y:S06]  /*0eb0*/  BAR.SYNC.DEFER_BLOCKING 0x0 ;  /* 0x0000000000007b1d */ /* 0x000fec0000010000 */
.L_x_3:
[----:B------:R-:W-:Y:S05]  /*0ec0*/  @!P1 BRA `(.L_x_0) ;  /* 0x0000000000e49947 */ /* 0x000fea0003800000 */
[----:B------:R-:W-:Y:S02]  /*0ed0*/  ISETP.NE.AND P0, PT, R31, 0x1, PT ;  /* 0x000000011f00780c */ /* 0x000fe40003f05270 */
[----:B------:R-:W-:-:S04]  /*0ee0*/  LOP3.LUT R5, R5, 0x1, RZ, 0xc0, !PT ;  /* 0x0000000105057812 */ /* 0x000fc800078ec0ff */
[----:B------:R-:W-:-:S07]  /*0ef0*/  ISETP.NE.U32.AND P1, PT, R5, 0x1, PT ;  /* 0x000000010500780c */ /* 0x000fce0003f25070 */
        /* <DEDUP_REMOVED lines=22> */
[----:B0-----:R-:W-:-:S04]  /*1060*/  FFMA R14, R16, R14, R15 ;  /* 0x0000000e100e7223 */ /* 0x001fc8000000000f */
[----:B------:R-:W-:Y:S01]  /*1070*/  FFMA R17, R23, R17, R14 ;  /* 0x0000001117117223 */ /* 0x000fe2000000000e */
[----:B------:R-:W-:-:S04]  /*1080*/  LEA R2, R2, -R2, 0x1 ;  /* 0x8000000202027211 */ /* 0x000fc800078e08ff */
[----:B------:R-:W-:Y:S01]  /*1090*/  IADD3 R2, PT, PT, R2, 0x2, RZ ;  /* 0x0000000202027810 */ /* 0x000fe20007ffe0ff */
        /* <DEDUP_REMOVED lines=9> */
.L_x_4:
[----:B------:R-:W-:Y:S05]  /*1130*/  @P1 BRA `(.L_x_0) ;  /* 0x0000000000481947 */ /* 0x000fea0003800000 */
[----:B------:R-:W0:Y:S01]  /*1140*/  LDC.64 R12, c[0x0][0x380] ;  /* 0x0000e000ff0c7b82 */ /* 0x000e220000000a00 */
[C---:B------:R-:W-:Y:S02]  /*1150*/  LEA R0, R2.reuse, R0, 0x1 ;  /* 0x0000000002007211 */ /* 0x040fe400078e08ff */
[----:B------:R-:W-:-:S03]  /*1160*/  LEA R7, R2, R7, 0x1 ;  /* 0x0000000702077211 */ /* 0x000fc600078e08ff */
[----:B------:R-:W-:Y:S02]  /*1170*/  IMAD R5, R0, R3, R6 ;  /* 0x0000000300057224 */ /* 0x000fe400078e0206 */
[----:B------:R-:W1:Y:S01]  /*1180*/  LDC.64 R16, c[0x0][0x388] ;  /* 0x0000e200ff107b82 */ /* 0x000e620000000a00 */
[----:B0-----:R-:W-:-:S06]  /*1190*/  IMAD.WIDE R12, R7, 0x4, R12 ;  /* 0x00000004070c7825 */ /* 0x001fcc00078e020c */
[----:B------:R-:W2:Y:S01]  /*11a0*/  LDG.E R13, desc[UR8][R12.64] ;  /* 0x000000080c0d7981 */ /* 0x000ea2000c1e1900 */
[----:B-1----:R-:W-:-:S06]  /*11b0*/  IMAD.WIDE.U32 R16, R5, 0x4, R16 ;  /* 0x0000000405107825 */ /* 0x002fcc00078e0010 */
[----:B------:R-:W3:Y:S04]  /*11c0*/  LDG.E R16, desc[UR8][R16.64] ;  /* 0x0000000810107981 */ /* 0x000ee8000c1e1900 */
        /* <DEDUP_REMOVED lines=9> */
.L_x_0:
[----:B------:R-:W0:Y:S01]  /*1260*/  LDC.64 R8, c[0x0][0x390] ;  /* 0x0000e400ff087b82 */ /* 0x000e220000000a00 */
[----:B------:R-:W-:-:S04]  /*1270*/  IMAD R3, R4, R3, R6 ;  /* 0x0000000304037224 */ /* 0x000fc800078e0206 */
[----:B0-----:R-:W-:-:S05]  /*1280*/  IMAD.WIDE R2, R3, 0x4, R8 ;  /* 0x0000000403027825 */ /* 0x001fca00078e0208 */
[----:B------:R-:W-:Y:S01]  /*1290*/  STG.E desc[UR8][R2.64], R15 ;  /* 0x0000000f02007986 */ /* 0x000fe2000c101908 */
[----:B------:R-:W-:Y:S05]  /*12a0*/  EXIT ;  /* 0x000000000000794d */ /* 0x000fea0003800000 */
.L_x_5:
[----:B------:R-:W-:-:S00]  /*12b0*/  BRA `(.L_x_5) ;  /* 0xfffffffc00fc7947 */ /* 0x000fc0000383ffff */
[----:B------:R-:W-:-:S00]  /*12c0*/  NOP ;  /* 0x0000000000007918 */ /* 0x000fc00000000000 */
        /* <DEDUP_REMOVED lines=11> */
.L_x_11:


//--------------------- .text._Z15MatrixMulKernelPfS_S_i --------------------------
	.section	.text._Z15MatrixMulKernelPfS_S_i,"ax",@progbits
	.align	128
        .global         _Z15MatrixMulKernelPfS_S_i
        .type           _Z15MatrixMulKernelPfS_S_i,@function
        .size           _Z15MatrixMulKernelPfS_S_i,(.L_x_12 - _Z15MatrixMulKernelPfS_S_i)
        .other          _Z15MatrixMulKernelPfS_S_i,@"STO_CUDA_ENTRY STV_DEFAULT"
_Z15MatrixMulKernelPfS_S_i:
.text._Z15MatrixMulKernelPfS_S_i:
[----:B------:R-:W-:Y:S01]  /*0000*/  LDC R1, c[0x0][0x37c] ;  /* 0x0000df00ff017b82 */ /* 0x000fe20000000800 */
[----:B------:R-:W0:Y:S07]  /*0010*/  S2R R0, SR_TID.Y ;  /* 0x0000000000007919 */ /* 0x000e2e0000002200 */
[----:B------:R-:W0:Y:S01]  /*0020*/  S2UR UR4, SR_CTAID.Y ;  /* 0x00000000000479c3 */ /* 0x000e220000002600 */
[----:B------:R-:W1:Y:S01]  /*0030*/  LDCU UR20, c[0x0][0x398] ;  /* 0x00007300ff1477ac */ /* 0x000e620008000800 */
[----:B------:R-:W2:Y:S06]  /*0040*/  S2R R3, SR_TID.X ;  /* 0x0000000000037919 */ /* 0x000eac0000002100 */
[----:B------:R-:W0:Y:S08]  /*0050*/  LDC R13, c[0x0][0x364] ;  /* 0x0000d900ff0d7b82 */ /* 0x000e300000000800 */
[----:B------:R-:W2:Y:S08]  /*0060*/  S2UR UR5, SR_CTAID.X ;  /* 0x00000000000579c3 */ /* 0x000eb00000002500 */
[----:B------:R-:W2:Y:S01]  /*0070*/  LDC R2, c[0x0][0x360] ;  /* 0x0000d800ff027b82 */ /* 0x000ea20000000800 */
[----:B0-----:R-:W-:-:S02]  /*0080*/  IMAD R13, R13, UR4, R0 ;  /* 0x000000040d0d7c24 */ /* 0x001fc4000f8e0200 */
[----:B--2---:R-:W-:-:S05]  /*0090*/  IMAD R0, R2, UR5, R3 ;  /* 0x0000000502007c24 */ /* 0x004fca000f8e0203 */
[----:B------:R-:W-:-:S04]  /*00a0*/  VIMNMX R2, PT, PT, R13, R0, !PT ;  /* 0x000000000d027248 */ /* 0x000fc80007fe0100 */
[----:B-1----:R-:W-:-:S13]  /*00b0*/  ISETP.GE.AND P0, PT, R2, UR20, PT ;  /* 0x0000001402007c0c */ /* 0x002fda000bf06270 */
[----:B------:R-:W-:Y:S05]  /*00c0*/  @P0 EXIT ;  /* 0x000000000000094d */ /* 0x000fea0003800000 */
[----:B------:R-:W-:Y:S01]  /*00d0*/  UISETP.GE.U32.AND UP0, UPT, UR20, 0x8, UPT ;  /* 0x000000081400788c */ /* 0x000fe2000bf06070 */
[----:B------:R-:W-:Y:S02]  /*00e0*/  HFMA2 R12, -RZ, RZ, 0, 0 ;  /* 0x00000000ff0c7431 */ /* 0x000fe400000001ff */
[----:B------:R-:W-:Y:S01]  /*00f0*/  IMAD R13, R13, UR20, RZ ;  /* 0x000000140d0d7c24 */ /* 0x000fe2000f8e02ff */
[----:B------:R-:W-:Y:S01]  /*0100*/  UMOV UR4, URZ ;  /* 0x000000ff00047c82 */ /* 0x000fe20008000000 */
[----:B------:R-:W0:Y:S04]  /*0110*/  LDCU.64 UR18, c[0x0][0x358] ;  /* 0x00006b00ff1277ac */ /* 0x000e280008000a00 */
[----:B------:R-:W-:Y:S05]  /*0120*/  BRA.U !UP0, `(.L_x_6) ;  /* 0x0000000508047547 */ /* 0x000fea000b800000 */
[----:B------:R-:W1:Y:S01]  /*0130*/  LDCU.128 UR24, c[0x0][0x380] ;  /* 0x00007000ff1877ac */ /* 0x000e620008000c00 */
[----:B------:R-:W-:Y:S02]  /*0140*/  MOV R12, RZ ;  /* 0x000000ff000c7202 */ /* 0x000fe40000000f00 */
[----:B------:R-:W-:Y:S01]  /*0150*/  MOV R14, R0 ;  /* 0x00000000000e7202 */ /* 0x000fe20000000f00 */
[----:B------:R-:W-:-:S04]  /*0160*/  ULOP3.LUT UR4, UR20, 0x7ffffff8, URZ, 0xc0, !UPT ;  /* 0x7ffffff814047892 */ /* 0x000fc8000f8ec0ff */
[----:B------:R-:W-:Y:S01]  /*0170*/  UIADD3 UR5, UPT, UPT, -UR4, URZ, URZ ;  /* 0x000000ff04057290 */ /* 0x000fe2000fffe1ff */
[----:B-1----:R-:W-:Y:S01]  /*0180*/  MOV R2, UR24 ;  /* 0x0000001800027c02 */ /* 0x002fe20008000f00 */
[----:B------:R-:W-:Y:S01]  /*0190*/  UIMAD.WIDE UR6, UR20, 0x8, UR26 ;  /* 0x00000008140678a5 */ /* 0x000fe2000f8e021a */
[----:B------:R-:W-:Y:S01]  /*01a0*/  MOV R3, UR25 ;  /* 0x0000001900037c02 */ /* 0x000fe20008000f00 */
[----:B------:R-:W-:Y:S02]  /*01b0*/  UIMAD.WIDE UR8, UR20, 0xc, UR26 ;  /* 0x0000000c140878a5 */ /* 0x000fe4000f8e021a */
[----:B------:R-:W-:Y:S01]  /*01c0*/  UIMAD.WIDE UR10, UR20, 0x10, UR26 ;  /* 0x00000010140a78a5 */ /* 0x000fe2000f8e021a */
[----:B------:R-:W-:Y:S01]  /*01d0*/  IMAD.WIDE.U32 R2, R13, 0x4, R2 ;  /* 0x000000040d027825 */ /* 0x000fe200078e0002 */
[----:B------:R-:W-:Y:S02]  /*01e0*/  UIMAD.WIDE UR12, UR20, 0x14, UR26 ;  /* 0x00000014140c78a5 */ /* 0x000fe4000f8e021a */
[----:B------:R-:W-:Y:S01]  /*01f0*/  UIMAD.WIDE UR14, UR20, 0x18, UR26 ;  /* 0x00000018140e78a5 */ /* 0x000fe2000f8e021a */
[----:B------:R-:W-:Y:S01]  /*0200*/  IADD3 R2, P0, PT, R2, 0x10, RZ ;  /* 0x0000001002027810 */ /* 0x000fe20007f1e0ff */
[----:B------:R-:W-:-:S03]  /*0210*/  UIMAD.WIDE UR16, UR20, 0x1c, UR26 ;  /* 0x0000001c141078a5 */ /* 0x000fc6000f8e021a */
[----:B------:R-:W-:-:S09]  /*0220*/  IADD3.X R3, PT, PT, RZ, R3, RZ, P0, !PT ;  /* 0x00000003ff037210 */ /* 0x000fd200007fe4ff */
.L_x_7:
[----:B------:R-:W-:Y:S01]  /*0230*/  UIMAD.WIDE UR22, UR20, 0x4, UR26 ;  /* 0x00000004141678a5 */ /* 0x000fe2000f8e021a */
[----:B------:R-:W-:Y:S02]  /*0240*/  IMAD.MOV.U32 R23, RZ, RZ, 0x4 ;  /* 0x00000004ff177424 */ /* 0x000fe400078e00ff */
[----:B------:R-:W-:Y:S01]  /*0250*/  HFMA2 R11, -RZ, RZ, 0, 2.384185791015625e-07 ;  /* 0x00000004ff0b7431 */ /* 0x000fe200000001ff */
[----:B------:R-:W-:Y:S01]  /*0260*/  MOV R25, 0x4 ;  /* 0x0000000400197802 */ /* 0x000fe20000000f00 */
[----:B0-----:R-:W2:Y:S01]  /*0270*/  LDG.E R21, desc[UR18][R2.64+-0x10] ;  /* 0xfffff01202157981 */ /* 0x001ea2000c1e1900 */
[C---:B------:R-:W-:Y:S01]  /*0280*/  IMAD.WIDE R22, R14.reuse, R23, UR26 ;  /* 0x0000001a0e167e25 */ /* 0x040fe2000f8e0217 */
[----:B------:R-:W-:Y:S02]  /*0290*/  MOV R8, UR22 ;  /* 0x0000001600087c02 */ /* 0x000fe40008000f00 */
[----:B------:R-:W-:Y:S01]  /*02a0*/  MOV R9, UR23 ;  /* 0x0000001700097c02 */ /* 0x000fe20008000f00 */
[----:B------:R-:W3:Y:S02]  /*02b0*/  LDG.E R19, desc[UR18][R2.64+-0xc] ;  /* 0xfffff41202137981 */ /* 0x000ee4000c1e1900 */
[----:B------:R-:W-:-:S02]  /*02c0*/  IMAD.WIDE R8, R14, 0x4, R8 ;  /* 0x000000040e087825 */ /* 0x000fc400078e0208 */
[----:B------:R-:W2:Y:S01]  /*02d0*/  LDG.E R22, desc[UR18][R22.64] ;  /* 0x0000001216167981 */ /* 0x000ea2000c1e1900 */
[----:B------:R-:W-:Y:S01]  /*02e0*/  MOV R5, 0x4 ;  /* 0x0000000400057802 */ /* 0x000fe20000000f00 */
[C---:B------:R-:W-:Y:S02]  /*02f0*/  IMAD.WIDE R24, R14.reuse, R25, UR6 ;  /* 0x000000060e187e25 */ /* 0x040fe4000f8e0219 */
[----:B------:R0:W3:Y:S02]  /*0300*/  LDG.E R20, desc[UR18][R8.64] ;  /* 0x0000001208147981 */ /* 0x0000e4000c1e1900 */
[----:B------:R-:W-:Y:S02]  /*0310*/  IMAD.WIDE R10, R14, R11, UR8 ;  /* 0x000000080e0a7e25 */ /* 0x000fe4000f8e020b */
[----:B------:R-:W4:Y:S04]  /*0320*/  LDG.E R18, desc[UR18][R24.64] ;  /* 0x0000001218127981 */ /* 0x000f28000c1e1900 */
[----:B------:R-:W4:Y:S01]  /*0330*/  LDG.E R17, desc[UR18][R2.64+-0x8] ;  /* 0xfffff81202117981 */ /* 0x000f22000c1e1900 */
[----:B0-----:R-:W-:-:S02]  /*0340*/  HFMA2 R9, -RZ, RZ, 0, 2.384185791015625e-07 ;  /* 0x00000004ff097431 */ /* 0x001fc400000001ff */
[----:B------:R-:W-:Y:S01]  /*0350*/  IMAD.MOV.U32 R7, RZ, RZ, 0x4 ;  /* 0x00000004ff077424 */ /* 0x000fe200078e00ff */
[----:B------:R0:W5:Y:S01]  /*0360*/  LDG.E R16, desc[UR18][R10.64] ;  /* 0x000000120a107981 */ /* 0x000162000c1e1900 */
[----:B------:R-:W-:-:S03]  /*0370*/  IMAD.WIDE R4, R14, R5, UR10 ;  /* 0x0000000a0e047e25 */ /* 0x000fc6000f8e0205 */
[----:B------:R-:W5:Y:S01]  /*0380*/  LDG.E R15, desc[UR18][R2.64+-0x4] ;  /* 0xfffffc12020f7981 */ /* 0x000f62000c1e1900 */
[C---:B------:R-:W-:Y:S01]  /*0390*/  IMAD.WIDE R6, R14.reuse, R7, UR12 ;  /* 0x0000000c0e067e25 */ /* 0x040fe2000f8e0207 */
[----:B------:R-:W-:Y:S02]  /*03a0*/  MOV R27, 0x4 ;  /* 0x00000004001b7802 */ /* 0x000fe40000000f00 */
[----:B------:R1:W5:Y:S01]  /*03b0*/  LDG.E R4, desc[UR18][R4.64] ;  /* 0x0000001204047981 */ /* 0x000362000c1e1900 */
[----:B------:R-:W-:-:S03]  /*03c0*/  IMAD.WIDE R8, R14, R9, UR14 ;  /* 0x0000000e0e087e25 */ /* 0x000fc6000f8e0209 */
[----:B------:R-:W5:Y:S01]  /*03d0*/  LDG.E R23, desc[UR18][R2.64] ;  /* 0x0000001202177981 */ /* 0x000f62000c1e1900 */
[----:B0-----:R-:W-:-:S03]  /*03e0*/  IMAD.WIDE R10, R14, R27, UR16 ;  /* 0x000000100e0a7e25 */ /* 0x001fc6000f8e021b */
[----:B------:R-:W5:Y:S04]  /*03f0*/  LDG.E R7, desc[UR18][R6.64] ;  /* 0x0000001206077981 */ /* 0x000f68000c1e1900 */
[----:B------:R-:W5:Y:S04]  /*0400*/  LDG.E R24, desc[UR18][R2.64+0x4] ;  /* 0x0000041202187981 */ /* 0x000f68000c1e1900 */
[----:B------:R-:W5:Y:S04]  /*0410*/  LDG.E R8, desc[UR18][R8.64] ;  /* 0x0000001208087981 */ /* 0x000f68000c1e1900 */
[----:B------:R-:W5:Y:S04]  /*0420*/  LDG.E R25, desc[UR18][R2.64+0x8] ;  /* 0x0000081202197981 */ /* 0x000f68000c1e1900 */
[----:B------:R-:W5:Y:S04]  /*0430*/  LDG.E R10, desc[UR18][R10.64] ;  /* 0x000000120a0a7981 */ /* 0x000f68000c1e1900 */
[----:B------:R0:W5:Y:S01]  /*0440*/  LDG.E R27, desc[UR18][R2.64+0xc] ;  /* 0x00000c12021b7981 */ /* 0x000162000c1e1900 */
[----:B------:R-:W-:-:S04]  /*0450*/  UIADD3 UR5, UPT, UPT, UR5, 0x8, URZ ;  /* 0x0000000805057890 */ /* 0x000fc8000fffe0ff */
[----:B------:R-:W-:Y:S01]  /*0460*/  UISETP.NE.AND UP0, UPT, UR5, URZ, UPT ;  /* 0x000000ff0500728c */ /* 0x000fe2000bf05270 */
[----:B-1----:R-:W-:Y:S02]  /*0470*/  MOV R5, UR20 ;  /* 0x0000001400057c02 */ /* 0x002fe40008000f00 */
[----:B0-----:R-:W-:Y:S02]  /*0480*/  IADD3 R2, P0, PT, R2, 0x20, RZ ;  /* 0x0000002002027810 */ /* 0x001fe40007f1e0ff */
[----:B------:R-:W-:Y:S02]  /*0490*/  LEA R14, R5, R14, 0x3 ;  /* 0x0000000e050e7211 */ /* 0x000fe400078e18ff */
[----:B------:R-:W-:Y:S01]  /*04a0*/  IADD3.X R3, PT, PT, RZ, R3, RZ, P0, !PT ;  /* 0x00000003ff037210 */ /* 0x000fe200007fe4ff */
[----:B--2---:R-:W-:-:S04]  /*04b0*/  FFMA R22, R21, R22, R12 ;  /* 0x0000001615167223 */ /* 0x004fc8000000000c */
[----:B---3--:R-:W-:-:S04]  /*04c0*/  FFMA R20, R19, R20, R22 ;  /* 0x0000001413147223 */ /* 0x008fc80000000016 */
[----:B----4-:R-:W-:-:S04]  /*04d0*/  FFMA R18, R17, R18, R20 ;  /* 0x0000001211127223 */ /* 0x010fc80000000014 */
[----:B-----5:R-:W-:-:S04]  /*04e0*/  FFMA R16, R15, R16, R18 ;  /* 0x000000100f107223 */ /* 0x020fc80000000012 */
[----:B------:R-:W-:-:S04]  /*04f0*/  FFMA R23, R23, R4, R16 ;  /* 0x0000000417177223 */ /* 0x000fc80000000010 */
[----:B------:R-:W-:-:S04]  /*0500*/  FFMA R24, R24, R7, R23 ;  /* 0x0000000718187223 */ /* 0x000fc80000000017 */
[----:B------:R-:W-:-:S04]  /*0510*/  FFMA R8, R25, R8, R24 ;  /* 0x0000000819087223 */ /* 0x000fc80000000018 */
[----:B------:R-:W-:Y:S01]  /*0520*/  FFMA R12, R27, R10, R8 ;  /* 0x0000000a1b0c7223 */ /* 0x000fe20000000008 */
[----:B------:R-:W-:Y:S06]  /*0530*/  BRA.U UP0, `(.L_x_7) ;  /* 0xfffffffd003c7547 */ /* 0x000fec000b83ffff */
.L_x_6:
[----:B------:R-:W-:-:S04]  /*0540*/  ULOP3.LUT UR6, UR20, 0x7, URZ, 0xc0, !UPT ;  /* 0x0000000714067892 */ /* 0x000fc8000f8ec0ff */
[----:B------:R-:W-:-:S09]  /*0550*/  UISETP.NE.AND UP0, UPT, UR6, URZ, UPT ;  /* 0x000000ff0600728c */ /* 0x000fd2000bf05270 */
[----:B------:R-:W-:Y:S05]  /*0560*/  BRA.U !UP0, `(.L_x_8) ;  /* 0x0000000508387547 */ /* 0x000fea000b800000 */
[----:B------:R-:W-:Y:S02]  /*0570*/  UISETP.GE.U32.AND UP0, UPT, UR6, 0x4, UPT ;  /* 0x000000040600788c */ /* 0x000fe4000bf06070 */
[----:B------:R-:W-:-:S04]  /*0580*/  ULOP3.LUT UR5, UR20, 0x3, URZ, 0xc0, !UPT ;  /* 0x0000000314057892 */ /* 0x000fc8000f8ec0ff */
[----:B------:R-:W-:-:S03]  /*0590*/  UISETP.NE.AND UP1, UPT, UR5, URZ, UPT ;  /* 0x000000ff0500728c */ /* 0x000fc6000bf25270 */
[----:B------:R-:W-:Y:S08]  /*05a0*/  BRA.U !UP0, `(.L_x_9) ;  /* 0x00000001087c7547 */ /* 0x000ff0000b800000 */
[----:B------:R-:W1:Y:S01]  /*05b0*/  LDC.64 R6, c[0x0][0x388] ;  /* 0x0000e200ff067b82 */ /* 0x000e620000000a00 */
[----:B------:R-:W2:Y:S01]  /*05c0*/  LDCU.64 UR6, c[0x0][0x380] ;  /* 0x00007000ff0677ac */ /* 0x000ea20008000a00 */
[----:B------:R-:W-:Y:S01]  /*05d0*/  IMAD.U32 R9, RZ, RZ, UR4 ;  /* 0x00000004ff097e24 */ /* 0x000fe2000f8e00ff */
[C---:B------:R-:W-:Y:S02]  /*05e0*/  IADD3 R3, PT, PT, R13.reuse, UR4, RZ ;  /* 0x000000040d037c10 */ /* 0x040fe4000fffe0ff */
[----:B------:R-:W-:Y:S01]  /*05f0*/  IADD3 R10, P0, PT, R13, UR4, RZ ;  /* 0x000000040d0a7c10 */ /* 0x000fe2000ff1e0ff */
[----:B------:R-:W-:Y:S01]  /*0600*/  IMAD R9, R9, UR20, R0 ;  /* 0x0000001409097c24 */ /* 0x000fe2000f8e0200 */
[----:B------:R-:W-:Y:S01]  /*0610*/  MOV R11, UR20 ;  /* 0x00000014000b7c02 */ /* 0x000fe20008000f00 */
[----:B------:R-:W3:Y:S01]  /*0620*/  LDC.64 R4, c[0x0][0x380] ;  /* 0x0000e000ff047b82 */ /* 0x000ee20000000a00 */
[----:B------:R-:W-:Y:S01]  /*0630*/  MOV R15, UR20 ;  /* 0x00000014000f7c02 */ /* 0x000fe20008000f00 */
[----:B-1----:R-:W-:Y:S01]  /*0640*/  IMAD.WIDE R6, R9, 0x4, R6 ;  /* 0x0000000409067825 */ /* 0x002fe200078e0206 */
[----:B------:R-:W-:-:S05]  /*0650*/  MOV R9, UR20 ;  /* 0x0000001400097c02 */ /* 0x000fca0008000f00 */
[----:B------:R-:W-:Y:S02]  /*0660*/  IMAD.WIDE R8, R9, 0x4, R6 ;  /* 0x0000000409087825 */ /* 0x000fe400078e0206 */
[----:B0-----:R-:W4:Y:S02]  /*0670*/  LDG.E R6, desc[UR18][R6.64] ;  /* 0x0000001206067981 */ /* 0x001f24000c1e1900 */
[----:B---3--:R-:W-:Y:S01]  /*0680*/  IMAD.WIDE.U32 R4, R3, 0x4, R4 ;  /* 0x0000000403047825 */ /* 0x008fe200078e0004 */
[----:B------:R-:W-:Y:S01]  /*0690*/  IADD3.X R3, PT, PT, RZ, RZ, RZ, P0, !PT ;  /* 0x000000ffff037210 */ /* 0x000fe200007fe4ff */
[----:B------:R-:W3:Y:S01]  /*06a0*/  LDG.E R17, desc[UR18][R8.64] ;  /* 0x0000001208117981 */ /* 0x000ee2000c1e1900 */
[----:B--2---:R-:W-:-:S03]  /*06b0*/  LEA R2, P0, R10, UR6, 0x2 ;  /* 0x000000060a027c11 */ /* 0x004fc6000f8010ff */
[----:B------:R-:W4:Y:S01]  /*06c0*/  LDG.E R5, desc[UR18][R4.64] ;  /* 0x0000001204057981 */ /* 0x000f22000c1e1900 */
[----:B------:R-:W-:Y:S01]  /*06d0*/  LEA.HI.X R3, R10, UR7, R3, 0x2, P0 ;  /* 0x000000070a037c11 */ /* 0x000fe200080f1403 */
[----:B------:R-:W-:-:S04]  /*06e0*/  IMAD.WIDE R10, R11, 0x4, R8 ;  /* 0x000000040b0a7825 */ /* 0x000fc800078e0208 */
[----:B------:R-:W3:Y:S01]  /*06f0*/  LDG.E R16, desc[UR18][R2.64+0x4] ;  /* 0x0000041202107981 */ /* 0x000ee2000c1e1900 */
[----:B------:R-:W-:-:S03]  /*0700*/  IMAD.WIDE R14, R15, 0x4, R10 ;  /* 0x000000040f0e7825 */ /* 0x000fc600078e020a */
[----:B------:R-:W2:Y:S04]  /*0710*/  LDG.E R19, desc[UR18][R10.64] ;  /* 0x000000120a137981 */ /* 0x000ea8000c1e1900 */
[----:B------:R-:W2:Y:S04]  /*0720*/  LDG.E R18, desc[UR18][R2.64+0x8] ;  /* 0x0000081202127981 */ /* 0x000ea8000c1e1900 */
[----:B------:R-:W5:Y:S04]  /*0730*/  LDG.E R20, desc[UR18][R2.64+0xc] ;  /* 0x00000c1202147981 */ /* 0x000f68000c1e1900 */
[----:B------:R-:W5:Y:S01]  /*0740*/  LDG.E R14, desc[UR18][R14.64] ;  /* 0x000000120e0e7981 */ /* 0x000f62000c1e1900 */
[----:B------:R-:W-:Y:S01]  /*0750*/  UIADD3 UR4, UPT, UPT, UR4, 0x4, URZ ;  /* 0x0000000404047890 */ /* 0x000fe2000fffe0ff */
[----:B----4-:R-:W-:-:S04]  /*0760*/  FFMA R5, R5, R6, R12 ;  /* 0x0000000605057223 */ /* 0x010fc8000000000c */
[----:B---3--:R-:W-:-:S04]  /*0770*/  FFMA R5, R16, R17, R5 ;  /* 0x0000001110057223 */ /* 0x008fc80000000005 */
[----:B--2---:R-:W-:-:S04]  /*0780*/  FFMA R5, R18, R19, R5 ;  /* 0x0000001312057223 */ /* 0x004fc80000000005 */
[----:B-----5:R-:W-:-:S07]  /*0790*/  FFMA R12, R20, R14, R5 ;  /* 0x0000000e140c7223 */ /* 0x020fce0000000005 */
.L_x_9:
[----:B------:R-:W-:Y:S05]  /*07a0*/  BRA.U !UP1, `(.L_x_8) ;  /* 0x0000000109a87547 */ /* 0x000fea000b800000 */
[----:B------:R-:W-:Y:S01]  /*07b0*/  UISETP.NE.AND UP0, UPT, UR5, 0x1, UPT ;  /* 0x000000010500788c */ /* 0x000fe2000bf05270 */
[----:B------:R-:W-:Y:S01]  /*07c0*/  MOV R7, UR4 ;  /* 0x0000000400077c02 */ /* 0x000fe20008000f00 */
[----:B------:R-:W-:Y:S02]  /*07d0*/  ULOP3.LUT UR5, UR20, 0x1, URZ, 0xc0, !UPT ;  /* 0x0000000114057892 */ /* 0x000fe4000f8ec0ff */
[----:B------:R-:W-:Y:S02]  /*07e0*/  MOV R15, UR20 ;  /* 0x00000014000f7c02 */ /* 0x000fe40008000f00 */
[----:B------:R-:W-:Y:S01]  /*07f0*/  UISETP.NE.U32.AND UP1, UPT, UR5, 0x1, UPT ;  /* 0x000000010500788c */ /* 0x000fe2000bf25070 */
[----:B------:R-:W-:-:S04]  /*0800*/  PLOP3.LUT P1, PT, PT, PT, UP0, 0x80, 0x8 ;  /* 0x000000000008781c */ /* 0x000fc80003f2f008 */
[----:B------:R-:W1:Y:S01]  /*0810*/  @UP0 LDCU.128 UR8, c[0x0][0x380] ;  /* 0x00007000ff0807ac */ /* 0x000e620008000c00 */
[----:B------:R-:W-:Y:S01]  /*0820*/  PLOP3.LUT P0, PT, PT, PT, UP1, 0x80, 0x8 ;  /* 0x000000000008781c */ /* 0x000fe20003f0f018 */
[----:B------:R-:W2:Y:S04]  /*0830*/  @UP0 LDCU.64 UR6, c[0x0][0x380] ;  /* 0x00007000ff0607ac */ /* 0x000ea80008000a00 */
[----:B------:R-:W3:Y:S03]  /*0840*/  @!UP1 LDCU.128 UR12, c[0x0][0x380] ;  /* 0x00007000ff0c97ac */ /* 0x000ee60008000c00 */
[C---:B------:R-:W-:Y:S02]  /*0850*/  @P1 IADD3 R3, PT, PT, R13.reuse, UR4, RZ ;  /* 0x000000040d031c10 */ /* 0x040fe4000fffe0ff */
[----:B------:R-:W-:Y:S01]  /*0860*/  @P1 IADD3 R6, P2, PT, R13, UR4, RZ ;  /* 0x000000040d061c10 */ /* 0x000fe2000ff5e0ff */
[----:B------:R-:W-:Y:S01]  /*0870*/  @UP0 UIADD3 UR4, UPT, UPT, UR4, 0x2, URZ ;  /* 0x0000000204040890 */ /* 0x000fe2000fffe0ff */
[----:B-1----:R-:W-:Y:S01]  /*0880*/  MOV R11, UR9 ;  /* 0x00000009000b7c02 */ /* 0x002fe20008000f00 */
[----:B------:R-:W-:Y:S01]  /*0890*/  IMAD.U32 R10, RZ, RZ, UR8 ;  /* 0x00000008ff0a7e24 */ /* 0x000fe2000f8e00ff */
[----:B------:R-:W-:-:S02]  /*08a0*/  MOV R4, UR10 ;  /* 0x0000000a00047c02 */ /* 0x000fc40008000f00 */
[----:B------:R-:W-:Y:S01]  /*08b0*/  MOV R5, UR11 ;  /* 0x0000000b00057c02 */ /* 0x000fe20008000f00 */
[----:B------:R-:W-:-:S04]  /*08c0*/  @P1 IMAD.WIDE.U32 R10, R3, 0x4, R10 ;  /* 0x00000004030a1825 */ /* 0x000fc800078e000a */
[----:B------:R-:W-:Y:S01]  /*08d0*/  @P1 IMAD R3, R7, UR20, R0 ;  /* 0x0000001407031c24 */ /* 0x000fe2000f8e0200 */
[----:B------:R-:W-:Y:S01]  /*08e0*/  @P1 IADD3.X R7, PT, PT, RZ, RZ, RZ, P2, !PT ;  /* 0x000000ffff071210 */ /* 0x000fe200017fe4ff */
[----:B------:R-:W-:Y:S01]  /*08f0*/  IMAD.U32 R19, RZ, RZ, UR4 ;  /* 0x00000004ff137e24 */ /* 0x000fe2000f8e00ff */
[C---:B--2---:R-:W-:Y:S01]  /*0900*/  @P1 LEA R2, P2, R6.reuse, UR6, 0x2 ;  /* 0x0000000606021c11 */ /* 0x044fe2000f8410ff */
[----:B------:R-:W-:Y:S01]  /*0910*/  @P1 IMAD.WIDE R4, R3, 0x4, R4 ;  /* 0x0000000403041825 */ /* 0x000fe200078e0204 */
[----:B------:R-:W-:Y:S01]  /*0920*/  @!P0 IADD3 R17, PT, PT, R13, UR4, RZ ;  /* 0x000000040d118c10 */ /* 0x000fe2000fffe0ff */
[----:B0-----:R-:W2:Y:S01]  /*0930*/  @P1 LDG.E R11, desc[UR18][R10.64] ;  /* 0x000000120a0b1981 */ /* 0x001ea2000c1e1900 */
[----:B------:R-:W-:Y:S01]  /*0940*/  @P1 LEA.HI.X R3, R6, UR7, R7, 0x2, P2 ;  /* 0x0000000706031c11 */ /* 0x000fe200090f1407 */
[----:B------:R-:W-:Y:S01]  /*0950*/  @!P0 IMAD R19, R19, UR20, R0 ;  /* 0x0000001413138c24 */ /* 0x000fe2000f8e0200 */
[----:B---3--:R-:W-:Y:S01]  /*0960*/  MOV R6, UR12 ;  /* 0x0000000c00067c02 */ /* 0x008fe20008000f00 */
[----:B------:R-:W-:Y:S01]  /*0970*/  @P1 IMAD.WIDE R14, R15, 0x4, R4 ;  /* 0x000000040f0e1825 */ /* 0x000fe200078e0204 */
[----:B------:R-:W-:Y:S01]  /*0980*/  MOV R7, UR13 ;  /* 0x0000000d00077c02 */ /* 0x000fe20008000f00 */
[----:B------:R-:W2:Y:S01]  /*0990*/  @P1 LDG.E R4, desc[UR18][R4.64] ;  /* 0x0000001204041981 */ /* 0x000ea2000c1e1900 */
[----:B------:R-:W-:-:S02]  /*09a0*/  MOV R8, UR14 ;  /* 0x0000000e00087c02 */ /* 0x000fc40008000f00 */
[----:B------:R-:W-:Y:S01]  /*09b0*/  MOV R9, UR15 ;  /* 0x0000000f00097c02 */ /* 0x000fe20008000f00 */
[----:B------:R-:W-:Y:S01]  /*09c0*/  @!P0 IMAD.WIDE.U32 R6, R17, 0x4, R6 ;  /* 0x0000000411068825 */ /* 0x000fe200078e0006 */
[----:B------:R-:W3:Y:S03]  /*09d0*/  @P1 LDG.E R14, desc[UR18][R14.64] ;  /* 0x000000120e0e1981 */ /* 0x000ee6000c1e1900 */
[----:B------:R-:W-:Y:S01]  /*09e0*/  @!P0 IMAD.WIDE R8, R19, 0x4, R8 ;  /* 0x0000000413088825 */ /* 0x000fe200078e0208 */
[----:B------:R-:W3:Y:S04]  /*09f0*/  @P1 LDG.E R2, desc[UR18][R2.64+0x4] ;  /* 0x0000041202021981 */ /* 0x000ee8000c1e1900 */
[----:B------:R-:W4:Y:S04]  /*0a00*/  @!P0 LDG.E R7, desc[UR18][R6.64] ;  /* 0x0000001206078981 */ /* 0x000f28000c1e1900 */
[----:B------:R-:W4:Y:S01]  /*0a10*/  @!P0 LDG.E R8, desc[UR18][R8.64] ;  /* 0x0000001208088981 */ /* 0x000f22000c1e1900 */
[----:B--2---:R-:W-:-:S04]  /*0a20*/  @P1 FFMA R11, R11, R4, R12 ;  /* 0x000000040b0b1223 */ /* 0x004fc8000000000c */
[----:B---3--:R-:W-:-:S04]  /*0a30*/  @P1 FFMA R12, R2, R14, R11 ;  /* 0x0000000e020c1223 */ /* 0x008fc8000000000b */
[----:B----4-:R-:W-:-:S07]  /*0a40*/  @!P0 FFMA R12, R7, R8, R12 ;  /* 0x00000008070c8223 */ /* 0x010fce000000000c */
.L_x_8:
[----:B------:R-:W1:Y:S01]  /*0a50*/  LDC.64 R2, c[0x0][0x390] ;  /* 0x0000e400ff027b82 */ /* 0x000e620000000a00 */
[----:B------:R-:W-:-:S05]  /*0a60*/  IADD3 R13, PT, PT, R0, R13, RZ ;  /* 0x0000000d000d7210 */ /* 0x000fca0007ffe0ff */
[----:B-1----:R-:W-:-:S05]  /*0a70*/  IMAD.WIDE R2, R13, 0x4, R2 ;  /* 0x000000040d027825 */ /* 0x002fca00078e0202 */
[----:B0-----:R-:W-:Y:S01]  /*0a80*/  STG.E desc[UR18][R2.64], R12 ;  /* 0x0000000c02007986 */ /* 0x001fe2000c101912 */
[----:B------:R-:W-:Y:S05]  /*0a90*/  EXIT ;  /* 0x000000000000794d */ /* 0x000fea0003800000 */
.L_x_10:
        /* <DEDUP_REMOVED lines=14> */
.L_x_12:


//--------------------- .nv.shared._Z20TiledMatrixMulKernelPfS_S_i --------------------------
	.section	.nv.shared._Z20TiledMatrixMulKernelPfS_S_i,"aw",@nobits
	.sectionflags	@""
	.align	4
.nv.shared._Z20TiledMatrixMulKernelPfS_S_i:
	.zero		1056


//--------------------- .nv.shared.reserved.0     --------------------------
	.section	.nv.shared.reserved.0,"aw",@nobits
	.weak		__nv_reservedSMEM_offset_0_alias
	.size		__nv_reservedSMEM_offset_0_alias, 0, 64
	.other		__nv_reservedSMEM_offset_0_alias,@"STO_CUDA_RESERVED_SHARED STV_DEFAULT"
__nv_reservedSMEM_offset_0_alias:
	.zero		0
	.zero		64


//--------------------- .nv.constant0._Z20TiledMatrixMulKernelPfS_S_i --------------------------
	.section	.nv.constant0._Z20TiledMatrixMulKernelPfS_S_i,"a",@progbits
	.sectionflags	@""
	.align	4
.nv.constant0._Z20TiledMatrixMulKernelPfS_S_i:
	.zero		924


//--------------------- .nv.constant0._Z15MatrixMulKernelPfS_S_i --------------------------
	.section	.nv.constant0._Z15MatrixMulKernelPfS_S_i,"a",@progbits
	.sectionflags	@""
	.align	4
.nv.constant0._Z15MatrixMulKernelPfS_S_i:
	.zero		924


//--------------------- SYMBOLS --------------------------

	.type		.nv.reservedSmem.offset0,@object
	.size		.nv.reservedSmem.offset0,0x4
	.type		.nv.reservedSmem.cap,@object
	.size		.nv.reservedSmem.cap,0x4
